// auto-generated by cutlass_sweep.fmha — config: {"arch": "sm_90", "direction": "fwd", "dtype": "bf16", "head_dim": 32, "mask": "causal", "schedule": "pingpong", "tile_kv": 64, "tile_q": 128}
#include "cutlass/cutlass.h"
#include "cute/tensor.hpp"
#include "cutlass/device_kernel.h"
#include "cutlass/kernel_hardware_info.h"
#include "88_hopper_fmha/collective/fmha_fusion.hpp"
#include "88_hopper_fmha/kernel/fmha_kernel_builder.hpp"

using namespace cute;
using Element = cutlass::bfloat16_t;
using TileShape = Shape<_128, _64, _32>;
using StrideQ = cute::tuple<int, _1, cute::tuple<int, int>>;
using StrideK = cute::tuple<int, _1, cute::tuple<int, int>>;
using StrideV = cute::tuple<int, cute::_1, cute::tuple<int, int>>;

using Kernel = typename cutlass::fmha::kernel::FmhaBuilder<
    Element, float, float,
    TileShape, StrideQ, StrideK, StrideV,
    cutlass::fmha::collective::CausalFusion,
    cutlass::gemm::KernelTmaWarpSpecializedPingpong
  >::Kernel;

auto* _anchor = &cutlass::device_kernel<Kernel>;


// ===== COMPILED SASS (sm_90a) =====

	.target	sm_90a

	.elftype	@"ET_EXEC"


//--------------------- .note.nv.tkinfo           --------------------------
	.section	.note.nv.tkinfo,"",@"SHT_NOTE"
	.sectionflags	@"SHF_NOTE_NV_TKINFO"
	.tkinfo
        /*0018*/ 	.word	0x00000002
        /*0030*/ 	.string	""
        /*0030*/ 	.string	"ptxas"
        /*0030*/ 	.string	"Cuda compilation tools, release 13.0, V13.0.88"
        /*0030*/ 	.string	"Build cuda_13.0.r13.0/compiler.36424714_0"
        /*0030*/ 	.string	"-arch sm_90a -m 64 "



//--------------------- .note.nv.cuinfo           --------------------------
	.section	.note.nv.cuinfo,"",@"SHT_NOTE"
	.sectionflags	@"SHF_NOTE_NV_CUINFO"
        /*0018*/ 	.short	0x0002
        /*001a*/ 	.short	0x005a
        /*001c*/ 	.short	0x0082
	.zero		2


//--------------------- .nv.info                  --------------------------
	.section	.nv.info,"",@"SHT_CUDA_INFO"
	.align	4


	//----- nvinfo : EIATTR_REGCOUNT
	.align		4
        /*0000*/ 	.byte	0x04, 0x2f
        /*0002*/ 	.short	(.L_15 - .L_14)
	.align		4
.L_14:
        /*0004*/ 	.word	index@(_ZN7cutlass13device_kernelINS_4fmha6kernel28FmhaKernelTmaWarpSpecializedINS1_10collective30FmhaMainloopTmaWarpSpecializedINS_10bfloat16_tEffN4cute5tupleIJNS7_1CILi128EEENS9_ILi64EEENS9_ILi32EEEEEENS8_IJiNS9_ILi1EEENS8_IJiiEEEEEESG_SG_NS4_12CausalFusionEJNS2_6OptionILNS2_3TagE0ENS9_ILb1EEEEENSI_ILSJ_2ESK_EEEEENS4_15FmhaFwdEpilogueIS6_fNS8_IJSB_SC_SB_EEEEENS2_23PersistentTileSchedulerEJSL_SM_EEEEEvNT_6ParamsE)
        /*0008*/ 	.word	0x000000a8


	//----- nvinfo : EIATTR_FRAME_SIZE
	.align		4
.L_15:
        /*000c*/ 	.byte	0x04, 0x11
        /*000e*/ 	.short	(.L_17 - .L_16)
	.align		4
.L_16:
        /*0010*/ 	.word	index@($__internal_0_$__cuda_sm20_rcp_rn_f32_slowpath)
        /*0014*/ 	.word	0x00000000


	//----- nvinfo : EIATTR_FRAME_SIZE
	.align		4
.L_17:
        /*0018*/ 	.byte	0x04, 0x11
        /*001a*/ 	.short	(.L_19 - .L_18)
	.align		4
.L_18:
        /*001c*/ 	.word	index@(_ZN7cutlass13device_kernelINS_4fmha6kernel28FmhaKernelTmaWarpSpecializedINS1_10collective30FmhaMainloopTmaWarpSpecializedINS_10bfloat16_tEffN4cute5tupleIJNS7_1CILi128EEENS9_ILi64EEENS9_ILi32EEEEEENS8_IJiNS9_ILi1EEENS8_IJiiEEEEEESG_SG_NS4_12CausalFusionEJNS2_6OptionILNS2_3TagE0ENS9_ILb1EEEEENSI_ILSJ_2ESK_EEEEENS4_15FmhaFwdEpilogueIS6_fNS8_IJSB_SC_SB_EEEEENS2_23PersistentTileSchedulerEJSL_SM_EEEEEvNT_6ParamsE)
        /*0020*/ 	.word	0x00000000


	//----- nvinfo : EIATTR_MIN_STACK_SIZE
	.align		4
.L_19:
        /*0024*/ 	.byte	0x04, 0x12
        /*0026*/ 	.short	(.L_21 - .L_20)
	.align		4
.L_20:
        /*0028*/ 	.word	index@(_ZN7cutlass13device_kernelINS_4fmha6kernel28FmhaKernelTmaWarpSpecializedINS1_10collective30FmhaMainloopTmaWarpSpecializedINS_10bfloat16_tEffN4cute5tupleIJNS7_1CILi128EEENS9_ILi64EEENS9_ILi32EEEEEENS8_IJiNS9_ILi1EEENS8_IJiiEEEEEESG_SG_NS4_12CausalFusionEJNS2_6OptionILNS2_3TagE0ENS9_ILb1EEEEENSI_ILSJ_2ESK_EEEEENS4_15FmhaFwdEpilogueIS6_fNS8_IJSB_SC_SB_EEEEENS2_23PersistentTileSchedulerEJSL_SM_EEEEEvNT_6ParamsE)
        /*002c*/ 	.word	0x00000000
.L_21:


//--------------------- .nv.compat                --------------------------
	.section	.nv.compat,"",@"SHT_CUDA_COMPAT_INFO"
	.align	4
        /*0000*/ 	.byte	0x02, 0x09, 0x01, 0x00, 0x02, 0x02, 0x04, 0x00, 0x02, 0x05, 0x05, 0x00, 0x03, 0x07, 0x01, 0x01
        /*0010*/ 	.byte	0x02, 0x03, 0x01, 0x00, 0x02, 0x06, 0x01, 0x00, 0x04, 0x0b, 0x08, 0x00, 0x00, 0x00, 0x00, 0x00
        /*0020*/ 	.byte	0x00, 0x00, 0x00, 0x00


//--------------------- .nv.info._ZN7cutlass13device_kernelINS_4fmha6kernel28FmhaKernelTmaWarpSpecializedINS1_10collective30FmhaMainloopTmaWarpSpecializedINS_10bfloat16_tEffN4cute5tupleIJNS7_1CILi128EEENS9_ILi64EEENS9_ILi32EEEEEENS8_IJiNS9_ILi1EEENS8_IJiiEEEEEESG_SG_NS4_12CausalFusionEJNS2_6OptionILNS2_3TagE0ENS9_ILb1EEEEENSI_ILSJ_2ESK_EEEEENS4_15FmhaFwdEpilogueIS6_fNS8_IJSB_SC_SB_EEEEENS2_23PersistentTileSchedulerEJSL_SM_EEEEEvNT_6ParamsE --------------------------
	.section	.nv.info._ZN7cutlass13device_kernelINS_4fmha6kernel28FmhaKernelTmaWarpSpecializedINS1_10collective30FmhaMainloopTmaWarpSpecializedINS_10bfloat16_tEffN4cute5tupleIJNS7_1CILi128EEENS9_ILi64EEENS9_ILi32EEEEEENS8_IJiNS9_ILi1EEENS8_IJiiEEEEEESG_SG_NS4_12CausalFusionEJNS2_6OptionILNS2_3TagE0ENS9_ILb1EEEEENSI_ILSJ_2ESK_EEEEENS4_15FmhaFwdEpilogueIS6_fNS8_IJSB_SC_SB_EEEEENS2_23PersistentTileSchedulerEJSL_SM_EEEEEvNT_6ParamsE,"",@"SHT_CUDA_INFO"
	.sectionflags	@""
	.align	4


	//----- nvinfo : EIATTR_CUDA_API_VERSION
	.align		4
        /*0000*/ 	.byte	0x04, 0x37
        /*0002*/ 	.short	(.L_23 - .L_22)
.L_22:
        /*0004*/ 	.word	0x00000082


	//----- nvinfo : EIATTR_KPARAM_INFO
	.align		4
.L_23:
        /*0008*/ 	.byte	0x04, 0x17
        /*000a*/ 	.short	(.L_25 - .L_24)
.L_24:
        /*000c*/ 	.word	0x00000000
        /*0010*/ 	.short	0x0000
        /*0012*/ 	.short	0x0070
        /*0014*/ 	.byte	0x00, 0xf0, 0x01, 0x20


	//----- nvinfo : EIATTR_SPARSE_MMA_MASK
	.align		4
.L_25:
        /*0018*/ 	.byte	0x03, 0x50
        /*001a*/ 	.short	0x0000


	//----- nvinfo : EIATTR_MAXREG_COUNT
	.align		4
        /*001c*/ 	.byte	0x03, 0x1b
        /*001e*/ 	.short	0x00a8


	//----- nvinfo : EIATTR_NUM_BARRIERS
	.align		4
        /*0020*/ 	.byte	0x02, 0x4c
        /*0022*/ 	.byte	0x02
	.zero		1


	//----- nvinfo : EIATTR_EXTERNS
	.align		4
        /*0024*/ 	.byte	0x04, 0x0f
        /*0026*/ 	.short	(.L_27 - .L_26)


	//   ....[0]....
	.align		4
.L_26:
        /*0028*/ 	.word	index@(__assertfail)


	//----- nvinfo : EIATTR_MERCURY_ISA_VERSION
	.align		4
.L_27:
        /*002c*/ 	.byte	0x03, 0x5f
        /*002e*/ 	.short	0x0101


	//----- nvinfo : EIATTR_INT_WARP_WIDE_INSTR_OFFSETS
	.align		4
        /*0030*/ 	.byte	0x04, 0x31
        /*0032*/ 	.short	(.L_29 - .L_28)


	//   ....[0]....
.L_28:
        /*0034*/ 	.word	0x00000760


	//   ....[1]....
        /*0038*/ 	.word	0x00000770


	//   ....[2]....
        /*003c*/ 	.word	0x00000780


	//   ....[3]....
        /*0040*/ 	.word	0x00000790


	//   ....[4]....
        /*0044*/ 	.word	0x00000800


	//   ....[5]....
        /*0048*/ 	.word	0x00000980


	//   ....[6]....
        /*004c*/ 	.word	0x00000a30


	//----- nvinfo : EIATTR_COOP_GROUP_MASK_REGIDS
	.align		4
.L_29:
        /*0050*/ 	.byte	0x04, 0x29
        /*0052*/ 	.short	(.L_31 - .L_30)


	//   ....[0]....
.L_30:
        /*0054*/ 	.word	0xffffffff


	//   ....[1]....
        /*0058*/ 	.word	0xffffffff


	//   ....[2]....
        /*005c*/ 	.word	0xffffffff


	//   ....[3]....
        /*0060*/ 	.word	0xffffffff


	//   ....[4]....
        /*0064*/ 	.word	0xffffffff


	//   ....[5]....
        /*0068*/ 	.word	0xffffffff


	//   ....[6]....
        /*006c*/ 	.word	0xffffffff


	//   ....[7]....
        /*0070*/ 	.word	0xffffffff


	//   ....[8]....
        /*0074*/ 	.word	0xffffffff


	//   ....[9]....
        /*0078*/ 	.word	0xffffffff


	//   ....[10]....
        /*007c*/ 	.word	0xffffffff


	//   ....[11]....
        /*0080*/ 	.word	0xffffffff


	//   ....[12]....
        /*0084*/ 	.word	0xffffffff


	//   ....[13]....
        /*0088*/ 	.word	0xffffffff


	//   ....[14]....
        /*008c*/ 	.word	0xffffffff


	//   ....[15]....
        /*0090*/ 	.word	0xffffffff


	//   ....[16]....
        /*0094*/ 	.word	0xffffffff


	//   ....[17]....
        /*0098*/ 	.word	0xffffffff


	//   ....[18]....
        /*009c*/ 	.word	0xffffffff


	//   ....[19]....
        /*00a0*/ 	.word	0xffffffff


	//   ....[20]....
        /*00a4*/ 	.word	0xffffffff


	//   ....[21]....
        /*00a8*/ 	.word	0xffffffff


	//----- nvinfo : EIATTR_COOP_GROUP_INSTR_OFFSETS
	.align		4
.L_31:
        /*00ac*/ 	.byte	0x04, 0x28
        /*00ae*/ 	.short	(.L_33 - .L_32)


	//   ....[0]....
.L_32:
        /*00b0*/ 	.word	0x00000070


	//   ....[1]....
        /*00b4*/ 	.word	0x000000a0


	//   ....[2]....
        /*00b8*/ 	.word	0x000001d0


	//   ....[3]....
        /*00bc*/ 	.word	0x000003e0


	//   ....[4]....
        /*00c0*/ 	.word	0x000005a0


	//   ....[5]....
        /*00c4*/ 	.word	0x00000700


	//   ....[6]....
        /*00c8*/ 	.word	0x00001aa0


	//   ....[7]....
        /*00cc*/ 	.word	0x00001b60


	//   ....[8]....
        /*00d0*/ 	.word	0x00001be0


	//   ....[9]....
        /*00d4*/ 	.word	0x00001d20


	//   ....[10]....
        /*00d8*/ 	.word	0x00002ff0


	//   ....[11]....
        /*00dc*/ 	.word	0x00003010


	//   ....[12]....
        /*00e0*/ 	.word	0x000032a0


	//   ....[13]....
        /*00e4*/ 	.word	0x00003390


	//   ....[14]....
        /*00e8*/ 	.word	0x00004a10


	//   ....[15]....
        /*00ec*/ 	.word	0x00004b10


	//   ....[16]....
        /*00f0*/ 	.word	0x00004f50


	//   ....[17]....
        /*00f4*/ 	.word	0x00005060


	//   ....[18]....
        /*00f8*/ 	.word	0x000061a0


	//   ....[19]....
        /*00fc*/ 	.word	0x000061d0


	//   ....[20]....
        /*0100*/ 	.word	0x00006210


	//   ....[21]....
        /*0104*/ 	.word	0x00006230


	//----- nvinfo : EIATTR_REG_RECONFIG
	.align		4
.L_33:
        /*0108*/ 	.byte	0x01, 0x54
	.zero		2


	//----- nvinfo : EIATTR_SYSCALL_OFFSETS
	.align		4
        /*010c*/ 	.byte	0x04, 0x46
        /*010e*/ 	.short	(.L_35 - .L_34)


	//   ....[0]....
.L_34:
        /*0110*/ 	.word	0x00006b70


	//   ....[1]....
        /*0114*/ 	.word	0x00006cd0


	//----- nvinfo : EIATTR_MBARRIER_INSTR_OFFSETS
	.align		4
.L_35:
        /*0118*/ 	.byte	0x04, 0x39
        /*011a*/ 	.short	(.L_37 - .L_36)


	//   ....[0]....
.L_36:
        /*011c*/ 	.word	0x00000390
        /*0120*/ 	.word	0x000000ff
        /*0124*/ 	.word	0x00009450
        /*0128*/ 	.short	0x0100
        /*012a*/ 	.byte	0x08
	.zero		1


	//   ....[1]....
        /*012c*/ 	.word	0x000003a0
        /*0130*/ 	.word	0x000000ff
        /*0134*/ 	.word	0x00009460
        /*0138*/ 	.short	0x0100
        /*013a*/ 	.byte	0x08
	.zero		1


	//   ....[2]....
        /*013c*/ 	.word	0x000003b0
        /*0140*/ 	.word	0x000000ff
        /*0144*/ 	.word	0x00009458
        /*0148*/ 	.short	0x0100
        /*014a*/ 	.byte	0x08
	.zero		1


	//   ....[3]....
        /*014c*/ 	.word	0x000003c0
        /*0150*/ 	.word	0x000000ff
        /*0154*/ 	.word	0x00009468
        /*0158*/ 	.short	0x0100
        /*015a*/ 	.byte	0x08
	.zero		1


	//   ....[4]....
        /*015c*/ 	.word	0x000004f0
        /*0160*/ 	.word	0x000000ff
        /*0164*/ 	.word	0x00009400
        /*0168*/ 	.short	0x0100
        /*016a*/ 	.byte	0x08
	.zero		1


	//   ....[5]....
        /*016c*/ 	.word	0x00000500
        /*0170*/ 	.word	0x000000ff
        /*0174*/ 	.word	0x00009428
        /*0178*/ 	.short	0x0100
        /*017a*/ 	.byte	0x08
	.zero		1


	//   ....[6]....
        /*017c*/ 	.word	0x00000510
        /*0180*/ 	.word	0x000000ff
        /*0184*/ 	.word	0x00009408
        /*0188*/ 	.short	0x0100
        /*018a*/ 	.byte	0x08
	.zero		1


	//   ....[7]....
        /*018c*/ 	.word	0x00000520
        /*0190*/ 	.word	0x000000ff
        /*0194*/ 	.word	0x00009430
        /*0198*/ 	.short	0x0100
        /*019a*/ 	.byte	0x08
	.zero		1


	//   ....[8]....
        /*019c*/ 	.word	0x00000530
        /*01a0*/ 	.word	0x000000ff
        /*01a4*/ 	.word	0x00009410
        /*01a8*/ 	.short	0x0100
        /*01aa*/ 	.byte	0x08
	.zero		1


	//   ....[9]....
        /*01ac*/ 	.word	0x00000540
        /*01b0*/ 	.word	0x000000ff
        /*01b4*/ 	.word	0x00009438
        /*01b8*/ 	.short	0x0100
        /*01ba*/ 	.byte	0x08
	.zero		1


	//   ....[10]....
        /*01bc*/ 	.word	0x00000550
        /*01c0*/ 	.word	0x000000ff
        /*01c4*/ 	.word	0x00009418
        /*01c8*/ 	.short	0x0100
        /*01ca*/ 	.byte	0x08
	.zero		1


	//   ....[11]....
        /*01cc*/ 	.word	0x00000560
        /*01d0*/ 	.word	0x000000ff
        /*01d4*/ 	.word	0x00009440
        /*01d8*/ 	.short	0x0100
        /*01da*/ 	.byte	0x08
	.zero		1


	//   ....[12]....
        /*01dc*/ 	.word	0x00000570
        /*01e0*/ 	.word	0x000000ff
        /*01e4*/ 	.word	0x00009420
        /*01e8*/ 	.short	0x0100
        /*01ea*/ 	.byte	0x08
	.zero		1


	//   ....[13]....
        /*01ec*/ 	.word	0x00000580
        /*01f0*/ 	.word	0x000000ff
        /*01f4*/ 	.word	0x00009448
        /*01f8*/ 	.short	0x0100
        /*01fa*/ 	.byte	0x08
	.zero		1


	//   ....[14]....
        /*01fc*/ 	.word	0x000006b0
        /*0200*/ 	.word	0x000000ff
        /*0204*/ 	.word	0x00009470
        /*0208*/ 	.short	0x0100
        /*020a*/ 	.byte	0x08
	.zero		1


	//   ....[15]....
        /*020c*/ 	.word	0x000006c0
        /*0210*/ 	.word	0x000000ff
        /*0214*/ 	.word	0x00009480
        /*0218*/ 	.short	0x0100
        /*021a*/ 	.byte	0x08
	.zero		1


	//   ....[16]....
        /*021c*/ 	.word	0x000006d0
        /*0220*/ 	.word	0x000000ff
        /*0224*/ 	.word	0x00009478
        /*0228*/ 	.short	0x0100
        /*022a*/ 	.byte	0x08
	.zero		1


	//   ....[17]....
        /*022c*/ 	.word	0x000006e0
        /*0230*/ 	.word	0x000000ff
        /*0234*/ 	.word	0x00009488
        /*0238*/ 	.short	0x0100
        /*023a*/ 	.byte	0x08
	.zero		1


	//   ....[18]....
        /*023c*/ 	.word	0x00000820
        /*0240*/ 	.word	0x000000ff
        /*0244*/ 	.word	0x00009490
        /*0248*/ 	.short	0x0100
        /*024a*/ 	.byte	0x06
	.zero		1


	//   ....[19]....
        /*024c*/ 	.word	0x00000830
        /*0250*/ 	.word	0x000000ff
        /*0254*/ 	.word	0x00009498
        /*0258*/ 	.short	0x0100
        /*025a*/ 	.byte	0x06
	.zero		1


	//   ....[20]....
        /*025c*/ 	.word	0x00000840
        /*0260*/ 	.word	0x000000ff
        /*0264*/ 	.word	0x000094a0
        /*0268*/ 	.short	0x0100
        /*026a*/ 	.byte	0x06
	.zero		1


	//   ....[21]....
        /*026c*/ 	.word	0x00000850
        /*0270*/ 	.word	0x000000ff
        /*0274*/ 	.word	0x000094a8
        /*0278*/ 	.short	0x0100
        /*027a*/ 	.byte	0x06
	.zero		1


	//   ....[22]....
        /*027c*/ 	.word	0x00000950
        /*0280*/ 	.word	0x000000ff
        /*0284*/ 	.word	0x000094c0
        /*0288*/ 	.short	0x0100
        /*028a*/ 	.byte	0x08
	.zero		1


	//   ....[23]....
        /*028c*/ 	.word	0x00000960
        /*0290*/ 	.word	0x000000ff
        /*0294*/ 	.word	0x000094c8
        /*0298*/ 	.short	0x0100
        /*029a*/ 	.byte	0x08
	.zero		1


	//   ....[24]....
        /*029c*/ 	.word	0x00000a60
        /*02a0*/ 	.word	0x000000ff
        /*02a4*/ 	.word	0x000094b0
        /*02a8*/ 	.short	0x0100
        /*02aa*/ 	.byte	0x06
	.zero		1


	//   ....[25]....
        /*02ac*/ 	.word	0x000013b0
        /*02b0*/ 	.word	0x000000ff
        /*02b4*/ 	.word	0x00009450
        /*02b8*/ 	.short	0x010a
        /*02ba*/ 	.byte	0x04
	.zero		1


	//   ....[26]....
        /*02bc*/ 	.word	0x00001460
        /*02c0*/ 	.word	0x000000ff
        /*02c4*/ 	.word	0x00009400
        /*02c8*/ 	.short	0x010a
        /*02ca*/ 	.byte	0x0e
	.zero		1


	//   ....[27]....
        /*02cc*/ 	.word	0x00001480
        /*02d0*/ 	.word	0x000000ff
        /*02d4*/ 	.word	0xfffffff8
        /*02d8*/ 	.short	0x010a
        /*02da*/ 	.byte	0x0c
	.zero		1


	//   ....[28]....
        /*02dc*/ 	.word	0x000027f0
        /*02e0*/ 	.word	0x00000026
        /*02e4*/ 	.word	0x00000000
        /*02e8*/ 	.short	0x0101
        /*02ea*/ 	.byte	0x0f
	.zero		1


	//   ....[29]....
        /*02ec*/ 	.word	0x00002a10
        /*02f0*/ 	.word	0x000000ff
        /*02f4*/ 	.word	0x00009400
        /*02f8*/ 	.short	0x010a
        /*02fa*/ 	.byte	0x06
	.zero		1


	//   ....[30]....
        /*02fc*/ 	.word	0x00002bf0
        /*0300*/ 	.word	0x000000ff
        /*0304*/ 	.word	0x00000000
        /*0308*/ 	.short	0x0101
        /*030a*/ 	.byte	0x06
	.zero		1


	//   ....[31]....
        /*030c*/ 	.word	0x00002d40
        /*0310*/ 	.word	0x000000ff
        /*0314*/ 	.word	0x00009400
        /*0318*/ 	.short	0x010a
        /*031a*/ 	.byte	0x06
	.zero		1


	//   ....[32]....
        /*031c*/ 	.word	0x00003e50
        /*0320*/ 	.word	0x000000ff
        /*0324*/ 	.word	0x00009400
        /*0328*/ 	.short	0x010a
        /*032a*/ 	.byte	0x06
	.zero		1


	//   ....[33]....
        /*032c*/ 	.word	0x00004060
        /*0330*/ 	.word	0x000000ff
        /*0334*/ 	.word	0x00009400
        /*0338*/ 	.short	0x010a
        /*033a*/ 	.byte	0x06
	.zero		1


	//   ....[34]....
        /*033c*/ 	.word	0x00004230
        /*0340*/ 	.word	0x000000ff
        /*0344*/ 	.word	0x00000000
        /*0348*/ 	.short	0x0101
        /*034a*/ 	.byte	0x06
	.zero		1


	//   ....[35]....
        /*034c*/ 	.word	0x000042e0
        /*0350*/ 	.word	0x000000ff
        /*0354*/ 	.word	0x00000000
        /*0358*/ 	.short	0x0101
        /*035a*/ 	.byte	0x06
	.zero		1


	//   ....[36]....
        /*035c*/ 	.word	0x00004490
        /*0360*/ 	.word	0x000000ff
        /*0364*/ 	.word	0x00009400
        /*0368*/ 	.short	0x010a
        /*036a*/ 	.byte	0x06
	.zero		1


	//   ....[37]....
        /*036c*/ 	.word	0x00005a90
        /*0370*/ 	.word	0x000000ff
        /*0374*/ 	.word	0x00009400
        /*0378*/ 	.short	0x010a
        /*037a*/ 	.byte	0x06
	.zero		1


	//   ....[38]....
        /*037c*/ 	.word	0x00005cc0
        /*0380*/ 	.word	0x000000ff
        /*0384*/ 	.word	0x00009400
        /*0388*/ 	.short	0x010a
        /*038a*/ 	.byte	0x06
	.zero		1


	//   ....[39]....
        /*038c*/ 	.word	0x00005e90
        /*0390*/ 	.word	0x000000ff
        /*0394*/ 	.word	0x00000000
        /*0398*/ 	.short	0x0101
        /*039a*/ 	.byte	0x06
	.zero		1


	//   ....[40]....
        /*039c*/ 	.word	0x00005f40
        /*03a0*/ 	.word	0x000000ff
        /*03a4*/ 	.word	0x00000000
        /*03a8*/ 	.short	0x0101
        /*03aa*/ 	.byte	0x06
	.zero		1


	//   ....[41]....
        /*03ac*/ 	.word	0x000060f0
        /*03b0*/ 	.word	0x000000ff
        /*03b4*/ 	.word	0x00000000
        /*03b8*/ 	.short	0x0101
        /*03ba*/ 	.byte	0x04
	.zero		1


	//   ....[42]....
        /*03bc*/ 	.word	0x00006170
        /*03c0*/ 	.word	0x000000ff
        /*03c4*/ 	.word	0x00000000
        /*03c8*/ 	.short	0x0101
        /*03ca*/ 	.byte	0x0d
	.zero		1


	//   ....[43]....
        /*03cc*/ 	.word	0x00006670
        /*03d0*/ 	.word	0x000000ff
        /*03d4*/ 	.word	0x00000008
        /*03d8*/ 	.short	0x010a
        /*03da*/ 	.byte	0x0c
	.zero		1


	//   ....[44]....
        /*03dc*/ 	.word	0x00007260
        /*03e0*/ 	.word	0x00000000
        /*03e4*/ 	.word	0x00009490
        /*03e8*/ 	.short	0x0101
        /*03ea*/ 	.byte	0x2c
	.zero		1


	//   ....[45]....
        /*03ec*/ 	.word	0x00007620
        /*03f0*/ 	.word	0x00000007
        /*03f4*/ 	.word	0x00009460
        /*03f8*/ 	.short	0x010a
        /*03fa*/ 	.byte	0x3f
	.zero		1


	//   ....[46]....
        /*03fc*/ 	.word	0x000078a0
        /*0400*/ 	.word	0x00000007
        /*0404*/ 	.word	0x000094b0
        /*0408*/ 	.short	0x0101
        /*040a*/ 	.byte	0x3f
	.zero		1


	//   ....[47]....
        /*040c*/ 	.word	0x000078b0
        /*0410*/ 	.word	0x00000007
        /*0414*/ 	.word	0x000094b0
        /*0418*/ 	.short	0x010a
        /*041a*/ 	.byte	0x3f
	.zero		1


	//   ....[48]....
        /*041c*/ 	.word	0x00007950
        /*0420*/ 	.word	0x00000004
        /*0424*/ 	.word	0x00009460
        /*0428*/ 	.short	0x010a
        /*042a*/ 	.byte	0x3f
	.zero		1


	//   ....[49]....
        /*042c*/ 	.word	0x00007f70
        /*0430*/ 	.word	0x00000008
        /*0434*/ 	.word	0x00009428
        /*0438*/ 	.short	0x010a
        /*043a*/ 	.byte	0x3f
	.zero		1


	//   ....[50]....
        /*043c*/ 	.word	0x000081e0
        /*0440*/ 	.word	0x00000005
        /*0444*/ 	.word	0x000094b0
        /*0448*/ 	.short	0x0101
        /*044a*/ 	.byte	0x3f
	.zero		1


	//   ....[51]....
        /*044c*/ 	.word	0x000081f0
        /*0450*/ 	.word	0x00000005
        /*0454*/ 	.word	0x000094b0
        /*0458*/ 	.short	0x010a
        /*045a*/ 	.byte	0x3f
	.zero		1


	//   ....[52]....
        /*045c*/ 	.word	0x000082a0
        /*0460*/ 	.word	0x00000007
        /*0464*/ 	.word	0x00009428
        /*0468*/ 	.short	0x010a
        /*046a*/ 	.byte	0x3f
	.zero		1


	//   ....[53]....
        /*046c*/ 	.word	0x00008560
        /*0470*/ 	.word	0x00000007
        /*0474*/ 	.word	0x00009428
        /*0478*/ 	.short	0x010a
        /*047a*/ 	.byte	0x3f
	.zero		1


	//   ....[54]....
        /*047c*/ 	.word	0x000087f0
        /*0480*/ 	.word	0x00000007
        /*0484*/ 	.word	0x00009428
        /*0488*/ 	.short	0x010a
        /*048a*/ 	.byte	0x3f
	.zero		1


	//   ....[55]....
        /*048c*/ 	.word	0x00008ad0
        /*0490*/ 	.word	0x00000004
        /*0494*/ 	.word	0x00009450
        /*0498*/ 	.short	0x010a
        /*049a*/ 	.byte	0x3f
	.zero		1


	//   ....[56]....
        /*049c*/ 	.word	0x00008b30
        /*04a0*/ 	.word	0x00000006
        /*04a4*/ 	.word	0x00009400
        /*04a8*/ 	.short	0x010a
        /*04aa*/ 	.byte	0x3f
	.zero		1


	//   ....[57]....
        /*04ac*/ 	.word	0x00008b90
        /*04b0*/ 	.word	0x00000003
        /*04b4*/ 	.word	0xfffffff8
        /*04b8*/ 	.short	0x010a
        /*04ba*/ 	.byte	0x3f
	.zero		1


	//   ....[58]....
        /*04bc*/ 	.word	0x00008bf0
        /*04c0*/ 	.word	0x00000008
        /*04c4*/ 	.word	0x00009400
        /*04c8*/ 	.short	0x010a
        /*04ca*/ 	.byte	0x3f
	.zero		1


	//   ....[59]....
        /*04cc*/ 	.word	0x00008c50
        /*04d0*/ 	.word	0x0000000d
        /*04d4*/ 	.word	0x00009400
        /*04d8*/ 	.short	0x010a
        /*04da*/ 	.byte	0x3f
	.zero		1


	//   ....[60]....
        /*04dc*/ 	.word	0x00008cb0
        /*04e0*/ 	.word	0x00000009
        /*04e4*/ 	.word	0x00009400
        /*04e8*/ 	.short	0x010a
        /*04ea*/ 	.byte	0x3f
	.zero		1


	//   ....[61]....
        /*04ec*/ 	.word	0x00008d10
        /*04f0*/ 	.word	0x0000000b
        /*04f4*/ 	.word	0x00009400
        /*04f8*/ 	.short	0x010a
        /*04fa*/ 	.byte	0x3f
	.zero		1


	//   ....[62]....
        /*04fc*/ 	.word	0x00008d70
        /*0500*/ 	.word	0x00000008
        /*0504*/ 	.word	0x00009400
        /*0508*/ 	.short	0x010a
        /*050a*/ 	.byte	0x3f
	.zero		1


	//   ....[63]....
        /*050c*/ 	.word	0x00008dd0
        /*0510*/ 	.word	0x00000003
        /*0514*/ 	.word	0x00000008
        /*0518*/ 	.short	0x010a
        /*051a*/ 	.byte	0x3f
	.zero		1


	//   ....[64]....
        /*051c*/ 	.word	0x00008ea0
        /*0520*/ 	.word	0x00000007
        /*0524*/ 	.word	0x00009460
        /*0528*/ 	.short	0x010a
        /*052a*/ 	.byte	0x3f
	.zero		1


	//   ....[65]....
        /*052c*/ 	.word	0x00008ef0
        /*0530*/ 	.word	0x00000007
        /*0534*/ 	.word	0x000094b0
        /*0538*/ 	.short	0x010a
        /*053a*/ 	.byte	0x3f
	.zero		1


	//   ....[66]....
        /*053c*/ 	.word	0x00008f40
        /*0540*/ 	.word	0x00000004
        /*0544*/ 	.word	0x00009460
        /*0548*/ 	.short	0x010a
        /*054a*/ 	.byte	0x3f
	.zero		1


	//   ....[67]....
        /*054c*/ 	.word	0x00009010
        /*0550*/ 	.word	0x00000008
        /*0554*/ 	.word	0x00009428
        /*0558*/ 	.short	0x010a
        /*055a*/ 	.byte	0x3f
	.zero		1


	//   ....[68]....
        /*055c*/ 	.word	0x00009060
        /*0560*/ 	.word	0x00000005
        /*0564*/ 	.word	0x000094b0
        /*0568*/ 	.short	0x010a
        /*056a*/ 	.byte	0x3f
	.zero		1


	//   ....[69]....
        /*056c*/ 	.word	0x000090b0
        /*0570*/ 	.word	0x00000007
        /*0574*/ 	.word	0x00009428
        /*0578*/ 	.short	0x010a
        /*057a*/ 	.byte	0x3f
	.zero		1


	//   ....[70]....
        /*057c*/ 	.word	0x00009100
        /*0580*/ 	.word	0x00000007
        /*0584*/ 	.word	0x00009428
        /*0588*/ 	.short	0x010a
        /*058a*/ 	.byte	0x3f
	.zero		1


	//   ....[71]....
        /*058c*/ 	.word	0x00009150
        /*0590*/ 	.word	0x00000007
        /*0594*/ 	.word	0x00009428
        /*0598*/ 	.short	0x010a
        /*059a*/ 	.byte	0x3f
	.zero		1


	//----- nvinfo : EIATTR_NUM_MBARRIERS
	.align		4
.L_37:
        /*059c*/ 	.byte	0x03, 0x38
        /*059e*/ 	.short	0x0019


	//----- nvinfo : EIATTR_EXIT_INSTR_OFFSETS
	.align		4
        /*05a0*/ 	.byte	0x04, 0x1c
        /*05a2*/ 	.short	(.L_39 - .L_38)


	//   ....[0]....
.L_38:
        /*05a4*/ 	.word	0x00000ac0


	//   ....[1]....
        /*05a8*/ 	.word	0x00000b30


	//   ....[2]....
        /*05ac*/ 	.word	0x00007290


	//   ....[3]....
        /*05b0*/ 	.word	0x000072f0


	//   ....[4]....
        /*05b4*/ 	.word	0x00007320


	//   ....[5]....
        /*05b8*/ 	.word	0x00007bc0


	//   ....[6]....
        /*05bc*/ 	.word	0x00007bf0


	//   ....[7]....
        /*05c0*/ 	.word	0x00008ab0


	//----- nvinfo : EIATTR_MAX_THREADS
	.align		4
.L_39:
        /*05c4*/ 	.byte	0x04, 0x05
        /*05c6*/ 	.short	(.L_41 - .L_40)
.L_40:
        /*05c8*/ 	.word	0x00000180
        /*05cc*/ 	.word	0x00000001
        /*05d0*/ 	.word	0x00000001


	//----- nvinfo : EIATTR_CRS_STACK_SIZE
	.align		4
.L_41:
        /*05d4*/ 	.byte	0x04, 0x1e
        /*05d6*/ 	.short	(.L_43 - .L_42)
.L_42:
        /*05d8*/ 	.word	0x00000000


	//----- nvinfo : EIATTR_CBANK_PARAM_SIZE
	.align		4
.L_43:
        /*05dc*/ 	.byte	0x03, 0x19
        /*05de*/ 	.short	0x0870


	//----- nvinfo : EIATTR_PARAM_CBANK
	.align		4
        /*05e0*/ 	.byte	0x04, 0x0a
        /*05e2*/ 	.short	(.L_45 - .L_44)
	.align		4
.L_44:
        /*05e4*/ 	.word	index@(.nv.constant0._ZN7cutlass13device_kernelINS_4fmha6kernel28FmhaKernelTmaWarpSpecializedINS1_10collective30FmhaMainloopTmaWarpSpecializedINS_10bfloat16_tEffN4cute5tupleIJNS7_1CILi128EEENS9_ILi64EEENS9_ILi32EEEEEENS8_IJiNS9_ILi1EEENS8_IJiiEEEEEESG_SG_NS4_12CausalFusionEJNS2_6OptionILNS2_3TagE0ENS9_ILb1EEEEENSI_ILSJ_2ESK_EEEEENS4_15FmhaFwdEpilogueIS6_fNS8_IJSB_SC_SB_EEEEENS2_23PersistentTileSchedulerEJSL_SM_EEEEEvNT_6ParamsE)
        /*05e8*/ 	.short	0x0210
        /*05ea*/ 	.short	0x0870


	//----- nvinfo : EIATTR_SW_WAR
	.align		4
.L_45:
        /*05ec*/ 	.byte	0x04, 0x36
        /*05ee*/ 	.short	(.L_47 - .L_46)
.L_46:
        /*05f0*/ 	.word	0x00000008
.L_47:


//--------------------- .nv.callgraph             --------------------------
	.section	.nv.callgraph,"",@"SHT_CUDA_CALLGRAPH"
	.align	4
	.sectionentsize	8
	.align		4
        /*0000*/ 	.word	0x00000000
	.align		4
        /*0004*/ 	.word	0xffffffff
	.align		4
        /*0008*/ 	.word	index@(_ZN7cutlass13device_kernelINS_4fmha6kernel28FmhaKernelTmaWarpSpecializedINS1_10collective30FmhaMainloopTmaWarpSpecializedINS_10bfloat16_tEffN4cute5tupleIJNS7_1CILi128EEENS9_ILi64EEENS9_ILi32EEEEEENS8_IJiNS9_ILi1EEENS8_IJiiEEEEEESG_SG_NS4_12CausalFusionEJNS2_6OptionILNS2_3TagE0ENS9_ILb1EEEEENSI_ILSJ_2ESK_EEEEENS4_15FmhaFwdEpilogueIS6_fNS8_IJSB_SC_SB_EEEEENS2_23PersistentTileSchedulerEJSL_SM_EEEEEvNT_6ParamsE)
	.align		4
        /*000c*/ 	.word	index@(__assertfail)
	.align		4
        /*0010*/ 	.word	0x00000000
	.align		4
        /*0014*/ 	.word	0xfffffffe
	.align		4
        /*0018*/ 	.word	0x00000000
	.align		4
        /*001c*/ 	.word	0xfffffffd
	.align		4
        /*0020*/ 	.word	0x00000000
	.align		4
        /*0024*/ 	.word	0xfffffffc


//--------------------- .nv.constant4             --------------------------
	.section	.nv.constant4,"a",@progbits
	.align	8
	.align		8
.nv.constant4:
        /*0000*/ 	.dword	__assertfail
	.align		8
        /*0008*/ 	.dword	__unnamed_1
	.align		8
        /*0010*/ 	.dword	_ZN39_INTERNAL_8c927c9e_4_k_cu_d373d982_32654cuda3std3__45__cpo5beginE
	.align		8
        /*0018*/ 	.dword	_ZN39_INTERNAL_8c927c9e_4_k_cu_d373d982_32654cuda3std3__45__cpo3endE
	.align		8
        /*0020*/ 	.dword	_ZN39_INTERNAL_8c927c9e_4_k_cu_d373d982_32654cuda3std3__45__cpo6cbeginE
	.align		8
        /*0028*/ 	.dword	_ZN39_INTERNAL_8c927c9e_4_k_cu_d373d982_32654cuda3std3__45__cpo4cendE
	.align		8
        /*0030*/ 	.dword	_ZN39_INTERNAL_8c927c9e_4_k_cu_d373d982_32654cuda3std3__441_GLOBAL__N__8c927c9e_4_k_cu_d373d982_32656ignoreE
	.align		8
        /*0038*/ 	.dword	_ZN39_INTERNAL_8c927c9e_4_k_cu_d373d982_32654cuda3std3__419piecewise_constructE
	.align		8
        /*0040*/ 	.dword	_ZN39_INTERNAL_8c927c9e_4_k_cu_d373d982_32654cuda3std3__48in_placeE
	.align		8
        /*0048*/ 	.dword	_ZN39_INTERNAL_8c927c9e_4_k_cu_d373d982_32654cuda3std6ranges3__45__cpo4swapE
	.align		8
        /*0050*/ 	.dword	_ZN39_INTERNAL_8c927c9e_4_k_cu_d373d982_32654cuda3std6ranges3__45__cpo9iter_moveE
	.align		8
        /*0058*/ 	.dword	_ZN39_INTERNAL_8c927c9e_4_k_cu_d373d982_32654cute7productE
	.align		8
        /*0060*/ 	.dword	_ZN39_INTERNAL_8c927c9e_4_k_cu_d373d982_32654cute1_E
	.align		8
        /*0068*/ 	.dword	$str$24
	.align		8
        /*0070*/ 	.dword	$str$25


//--------------------- .text._ZN7cutlass13device_kernelINS_4fmha6kernel28FmhaKernelTmaWarpSpecializedINS1_10collective30FmhaMainloopTmaWarpSpecializedINS_10bfloat16_tEffN4cute5tupleIJNS7_1CILi128EEENS9_ILi64EEENS9_ILi32EEEEEENS8_IJiNS9_ILi1EEENS8_IJiiEEEEEESG_SG_NS4_12CausalFusionEJNS2_6OptionILNS2_3TagE0ENS9_ILb1EEEEENSI_ILSJ_2ESK_EEEEENS4_15FmhaFwdEpilogueIS6_fNS8_IJSB_SC_SB_EEEEENS2_23PersistentTileSchedulerEJSL_SM_EEEEEvNT_6ParamsE --------------------------
	.section	.text._ZN7cutlass13device_kernelINS_4fmha6kernel28FmhaKernelTmaWarpSpecializedINS1_10collective30FmhaMainloopTmaWarpSpecializedINS_10bfloat16_tEffN4cute5tupleIJNS7_1CILi128EEENS9_ILi64EEENS9_ILi32EEEEEENS8_IJiNS9_ILi1EEENS8_IJiiEEEEEESG_SG_NS4_12CausalFusionEJNS2_6OptionILNS2_3TagE0ENS9_ILb1EEEEENSI_ILSJ_2ESK_EEEEENS4_15FmhaFwdEpilogueIS6_fNS8_IJSB_SC_SB_EEEEENS2_23PersistentTileSchedulerEJSL_SM_EEEEEvNT_6ParamsE,"ax",@progbits
	.align	128
.text._ZN7cutlass13device_kernelINS_4fmha6kernel28FmhaKernelTmaWarpSpecializedINS1_10collective30FmhaMainloopTmaWarpSpecializedINS_10bfloat16_tEffN4cute5tupleIJNS7_1CILi128EEENS9_ILi64EEENS9_ILi32EEEEEENS8_IJiNS9_ILi1EEENS8_IJiiEEEEEESG_SG_NS4_12CausalFusionEJNS2_6OptionILNS2_3TagE0ENS9_ILb1EEEEENSI_ILSJ_2ESK_EEEEENS4_15FmhaFwdEpilogueIS6_fNS8_IJSB_SC_SB_EEEEENS2_23PersistentTileSchedulerEJSL_SM_EEEEEvNT_6ParamsE:
        .type           _ZN7cutlass13device_kernelINS_4fmha6kernel28FmhaKernelTmaWarpSpecializedINS1_10collective30FmhaMainloopTmaWarpSpecializedINS_10bfloat16_tEffN4cute5tupleIJNS7_1CILi128EEENS9_ILi64EEENS9_ILi32EEEEEENS8_IJiNS9_ILi1EEENS8_IJiiEEEEEESG_SG_NS4_12CausalFusionEJNS2_6OptionILNS2_3TagE0ENS9_ILb1EEEEENSI_ILSJ_2ESK_EEEEENS4_15FmhaFwdEpilogueIS6_fNS8_IJSB_SC_SB_EEEEENS2_23PersistentTileSchedulerEJSL_SM_EEEEEvNT_6ParamsE,@function
        .size           _ZN7cutlass13device_kernelINS_4fmha6kernel28FmhaKernelTmaWarpSpecializedINS1_10collective30FmhaMainloopTmaWarpSpecializedINS_10bfloat16_tEffN4cute5tupleIJNS7_1CILi128EEENS9_ILi64EEENS9_ILi32EEEEEENS8_IJiNS9_ILi1EEENS8_IJiiEEEEEESG_SG_NS4_12CausalFusionEJNS2_6OptionILNS2_3TagE0ENS9_ILb1EEEEENSI_ILSJ_2ESK_EEEEENS4_15FmhaFwdEpilogueIS6_fNS8_IJSB_SC_SB_EEEEENS2_23PersistentTileSchedulerEJSL_SM_EEEEEvNT_6ParamsE,(.L_x_144 - _ZN7cutlass13device_kernelINS_4fmha6kernel28FmhaKernelTmaWarpSpecializedINS1_10collective30FmhaMainloopTmaWarpSpecializedINS_10bfloat16_tEffN4cute5tupleIJNS7_1CILi128EEENS9_ILi64EEENS9_ILi32EEEEEENS8_IJiNS9_ILi1EEENS8_IJiiEEEEEESG_SG_NS4_12CausalFusionEJNS2_6OptionILNS2_3TagE0ENS9_ILb1EEEEENSI_ILSJ_2ESK_EEEEENS4_15FmhaFwdEpilogueIS6_fNS8_IJSB_SC_SB_EEEEENS2_23PersistentTileSchedulerEJSL_SM_EEEEEvNT_6ParamsE)
        .other          _ZN7cutlass13device_kernelINS_4fmha6kernel28FmhaKernelTmaWarpSpecializedINS1_10collective30FmhaMainloopTmaWarpSpecializedINS_10bfloat16_tEffN4cute5tupleIJNS7_1CILi128EEENS9_ILi64EEENS9_ILi32EEEEEENS8_IJiNS9_ILi1EEENS8_IJiiEEEEEESG_SG_NS4_12CausalFusionEJNS2_6OptionILNS2_3TagE0ENS9_ILb1EEEEENSI_ILSJ_2ESK_EEEEENS4_15FmhaFwdEpilogueIS6_fNS8_IJSB_SC_SB_EEEEENS2_23PersistentTileSchedulerEJSL_SM_EEEEEvNT_6ParamsE,@"STO_CUDA_ENTRY STV_DEFAULT"
_ZN7cutlass13device_kernelINS_4fmha6kernel28FmhaKernelTmaWarpSpecializedINS1_10collective30FmhaMainloopTmaWarpSpecializedINS_10bfloat16_tEffN4cute5tupleIJNS7_1CILi128EEENS9_ILi64EEENS9_ILi32EEEEEENS8_IJiNS9_ILi1EEENS8_IJiiEEEEEESG_SG_NS4_12CausalFusionEJNS2_6OptionILNS2_3TagE0ENS9_ILb1EEEEENSI_ILSJ_2ESK_EEEEENS4_15FmhaFwdEpilogueIS6_fNS8_IJSB_SC_SB_EEEEENS2_23PersistentTileSchedulerEJSL_SM_EEEEEvNT_6ParamsE:
[----:B------:R-:W1:Y:S01]  /*0000*/  LDC R1, c[0x0][0x28] ;  /* 0x00000a00ff017b82 */ /* 0x000e620000000800 */
[----:B------:R-:W2:Y:S07]  /*0010*/  S2R R2, SR_TID.X ;  /* 0x0000000000027919 */ /* 0x000eae0000002100 */
[----:B------:R-:W3:Y:S01]  /*0020*/  S2UR UR6, SR_CTAID.X ;  /* 0x00000000000679c3 */ /* 0x000ee20000002500 */
[----:B------:R-:W-:Y:S01]  /*0030*/  ELECT P1, URZ, PT ;  /* 0x00000000003f782f */ /* 0x000fe20003820000 */
[----:B------:R-:W-:Y:S01]  /*0040*/  BSSY B0, `(.L_x_0) ;  /* 0x0000018000007945 */ /* 0x000fe20003800000 */
[----:B---3--:R-:W-:Y:S01]  /*0050*/  IMAD.U32 R17, RZ, RZ, UR6 ;  /* 0x00000006ff117e24 */ /* 0x008fe2000f8e00ff */
[----:B--2---:R-:W-:-:S05]  /*0060*/  SHF.R.U32.HI R0, RZ, 0x5, R2 ;  /* 0x00000005ff007819 */ /* 0x004fca0000011602 */
[----:B------:R-:W2:Y:S02]  /*0070*/  SHFL.IDX PT, R3, R0, RZ, 0x1f ;  /* 0x00001fff00037589 */ /* 0x000ea400000e0000 */
[----:B--2---:R-:W-:Y:S02]  /*0080*/  R2UR UR4, R3 ;  /* 0x00000000030472ca */ /* 0x004fe400000e0000 */
[----:B------:R-:W-:-:S06]  /*0090*/  SHF.R.U32.HI R3, RZ, 0x7, R2 ;  /* 0x00000007ff037819 */ /* 0x000fcc0000011602 */
[----:B------:R-:W2:Y:S05]  /*00a0*/  SHFL.IDX PT, R3, R3, RZ, 0x1f ;  /* 0x00001fff03037589 */ /* 0x000eaa00000e0000 */
[----:B------:R-:W-:Y:S02]  /*00b0*/  USHF.R.S32.HI UR5, URZ, 0x1f, UR4 ;  /* 0x0000001f3f057899 */ /* 0x000fe40008011404 */
[----:B------:R-:W-:Y:S02]  /*00c0*/  ISETP.EQ.AND P2, PT, RZ, UR4, P1 ;  /* 0x00000004ff007c0c */ /* 0x000fe40008f42270 */
[----:B------:R-:W-:-:S04]  /*00d0*/  ULEA.HI UR5, UR5, UR4, URZ, 0x2 ;  /* 0x0000000405057291 */ /* 0x000fc8000f8f103f */
[----:B------:R-:W-:-:S04]  /*00e0*/  ULOP3.LUT UR5, UR5, 0xfffffffc, URZ, 0xc0, !UPT ;  /* 0xfffffffc05057892 */ /* 0x000fc8000f8ec03f */
[----:B------:R-:W-:-:S03]  /*00f0*/  UIADD3 UR5, UR4, -UR5, URZ ;  /* 0x8000000504057290 */ /* 0x000fc6000fffe03f */
[----:B-1----:R-:W-:Y:S09]  /*0100*/  @!P2 BRA `(.L_x_1) ;  /* 0x00000000002ca947 */ /* 0x002ff20003800000 */
[----:B------:R-:W-:Y:S02]  /*0110*/  ULDC.64 UR6, c[0x0][0x198] ;  /* 0x0000660000067ab9 */ /* 0x000fe40000000a00 */
[----:B------:R-:W-:Y:S02]  /*0120*/  UIADD3 UR8, UP0, UR6, 0xf0, URZ ;  /* 0x000000f006087890 */ /* 0x000fe4000ff1e03f */
[----:B------:R-:W-:Y:S02]  /*0130*/  UIADD3 UR10, UP1, UR6, 0x1f0, URZ ;  /* 0x000001f0060a7890 */ /* 0x000fe4000ff3e03f */
[----:B------:R-:W-:Y:S02]  /*0140*/  UIADD3 UR6, UP2, UR6, 0x2f0, URZ ;  /* 0x000002f006067890 */ /* 0x000fe4000ff5e03f */
[----:B------:R-:W-:Y:S02]  /*0150*/  UIADD3.X UR9, URZ, UR7, URZ, UP0, !UPT ;  /* 0x000000073f097290 */ /* 0x000fe400087fe43f */
[----:B------:R-:W-:-:S02]  /*0160*/  UIADD3.X UR11, URZ, UR7, URZ, UP1, !UPT ;  /* 0x000000073f0b7290 */ /* 0x000fc40008ffe43f */
[----:B------:R-:W-:-:S05]  /*0170*/  UIADD3.X UR7, URZ, UR7, URZ, UP2, !UPT ;  /* 0x000000073f077290 */ /* 0x000fca00097fe43f */
[----:B------:R1:W-:Y:S02]  /*0180*/  UTMACCTL.PF [UR8] ;  /* 0x00000000080079b9 */ /* 0x0003e40008040000 */
[----:B------:R1:W-:Y:S02]  /*0190*/  UTMACCTL.PF [UR10] ;  /* 0x000000000a0079b9 */ /* 0x0003e40008040000 */
[----:B------:R1:W-:Y:S02]  /*01a0*/  UTMACCTL.PF [UR6] ;  /* 0x00000000060079b9 */ /* 0x0003e40008040000 */
[----:B-1----:R-:W-:Y:S01]  /*01b0*/  NOP ;  /* 0x0000000000007918 */ /* 0x002fe20000000000 */
.L_x_1:
[----:B------:R-:W-:Y:S05]  /*01c0*/  BSYNC B0 ;  /* 0x0000000000007941 */ /* 0x000fea0003800000 */
.L_x_0:
[----:B------:R-:W1:Y:S01]  /*01d0*/  SHFL.IDX PT, R4, R0, RZ, 0x1f ;  /* 0x00001fff00047589 */ /* 0x000e6200000e0000 */
[----:B--2---:R-:W-:Y:S01]  /*01e0*/  R2UR UR40, R3 ;  /* 0x00000000032872ca */ /* 0x004fe200000e0000 */
[----:B------:R-:W-:Y:S02]  /*01f0*/  UISETP.NE.AND UP0, UPT, UR5, 0x1, UPT ;  /* 0x000000010500788c */ /* 0x000fe4000bf05270 */
[----:B------:R-:W-:-:S10]  /*0200*/  UISETP.NE.AND UP1, UPT, UR5, 0x2, UPT ;  /* 0x000000020500788c */ /* 0x000fd4000bf25270 */
[----:B------:R-:W-:Y:S02]  /*0210*/  UIADD3 UR10, UR40, -0x1, URZ ;  /* 0xffffffff280a7890 */ /* 0x000fe4000fffe03f */
[----:B------:R-:W-:Y:S02]  /*0220*/  UISETP.EQ.AND UP2, UPT, UR40, URZ, !UP0 ;  /* 0x0000003f2800728c */ /* 0x000fe4000c742270 */
[----:B------:R-:W-:Y:S02]  /*0230*/  UISETP.EQ.AND UP3, UPT, UR40, URZ, !UP1 ;  /* 0x0000003f2800728c */ /* 0x000fe4000cf62270 */
[----:B------:R-:W-:Y:S02]  /*0240*/  UISETP.GE.U32.AND UP4, UPT, UR10, 0x4, UPT ;  /* 0x000000040a00788c */ /* 0x000fe4000bf86070 */
[----:B------:R-:W-:Y:S01]  /*0250*/  USEL UR41, URZ, 0x1, !UP2 ;  /* 0x000000013f297887 */ /* 0x000fe2000d000000 */
[----:B-1----:R-:W-:Y:S01]  /*0260*/  ISETP.NE.AND P0, PT, R4, RZ, PT ;  /* 0x000000ff0400720c */ /* 0x002fe20003f05270 */
[----:B------:R-:W-:Y:S01]  /*0270*/  USEL UR42, URZ, 0x1, !UP3 ;  /* 0x000000013f2a7887 */ /* 0x000fe2000d800000 */
[----:B------:R-:W-:Y:S01]  /*0280*/  IMAD.U32 R4, RZ, RZ, UR5 ;  /* 0x00000005ff047e24 */ /* 0x000fe2000f8e00ff */
[----:B------:R-:W-:-:S02]  /*0290*/  USEL UR41, UR41, 0x2, UP4 ;  /* 0x0000000229297887 */ /* 0x000fc4000a000000 */
[----:B------:R-:W-:-:S08]  /*02a0*/  USEL UR42, UR42, 0x2, UP4 ;  /* 0x000000022a2a7887 */ /* 0x000fd0000a000000 */
[----:B------:R-:W-:Y:S05]  /*02b0*/  @P0 BRA `(.L_x_2) ;  /* 0x0000000000480947 */ /* 0x000fea0003800000 */
[----:B------:R-:W1:Y:S01]  /*02c0*/  S2UR UR8, SR_CgaCtaId ;  /* 0x00000000000879c3 */ /* 0x000e620000008800 */
[----:B------:R-:W-:Y:S01]  /*02d0*/  UMOV UR4, 0x400 ;  /* 0x0000040000047882 */ /* 0x000fe20000000000 */
[----:B------:R-:W-:Y:S01]  /*02e0*/  UMOV UR5, 0x1 ;  /* 0x0000000100057882 */ /* 0x000fe20000000000 */
[----:B------:R-:W-:Y:S01]  /*02f0*/  UMOV UR6, 0x80 ;  /* 0x0000008000067882 */ /* 0x000fe20000000000 */
[----:B------:R-:W-:Y:S01]  /*0300*/  ELECT P0, URZ, PT ;  /* 0x00000000003f782f */ /* 0x000fe20003800000 */
[----:B------:R-:W-:-:S04]  /*0310*/  UIADD3 UR6, -UR6, 0x100000, URZ ;  /* 0x0010000006067890 */ /* 0x000fc8000fffe13f */
[----:B------:R-:W-:Y:S02]  /*0320*/  USHF.L.U32 UR7, UR6, 0xb, URZ ;  /* 0x0000000b06077899 */ /* 0x000fe4000800063f */
[----:B------:R-:W-:Y:S02]  /*0330*/  USHF.L.U32 UR6, UR6, 0x1, URZ ;  /* 0x0000000106067899 */ /* 0x000fe4000800063f */
[----:B-1----:R-:W-:Y:S02]  /*0340*/  ULEA UR8, UR8, UR4, 0x18 ;  /* 0x0000000408087291 */ /* 0x002fe4000f8ec03f */
[----:B------:R-:W-:-:S04]  /*0350*/  UIADD3 UR4, -UR5, 0x100000, URZ ;  /* 0x0010000005047890 */ /* 0x000fc8000fffe13f */
[----:B------:R-:W-:Y:S02]  /*0360*/  USHF.L.U32 UR5, UR4, 0xb, URZ ;  /* 0x0000000b04057899 */ /* 0x000fe4000800063f */
[----:B------:R-:W-:Y:S01]  /*0370*/  USHF.L.U32 UR4, UR4, 0x1, URZ ;  /* 0x0000000104047899 */ /* 0x000fe2000800063f */
[----:B------:R-:W1:Y:S11]  /*0380*/  FENCE.VIEW.ASYNC.S ;  /* 0x00000000000073c6 */ /* 0x000e760000000000 */
[----:B-1----:R1:W2:Y:S01]  /*0390*/  SYNCS.EXCH.64 URZ, [UR8+0x9450], UR4 ;  /* 0x00945004083f75b2 */ /* 0x0022a20008000100 */
[----:B------:R1:W3:Y:S01]  /*03a0*/  SYNCS.EXCH.64 URZ, [UR8+0x9460], UR6 ;  /* 0x00946006083f75b2 */ /* 0x0002e20008000100 */
[----:B------:R1:W4:Y:S01]  /*03b0*/  SYNCS.EXCH.64 URZ, [UR8+0x9458], UR4 ;  /* 0x00945804083f75b2 */ /* 0x0003220008000100 */
[----:B------:R1:W1:Y:S01]  /*03c0*/  SYNCS.EXCH.64 URZ, [UR8+0x9468], UR6 ;  /* 0x00946806083f75b2 */ /* 0x0002620008000100 */
[----:B------:R-:W-:Y:S01]  /*03d0*/  NOP ;  /* 0x0000000000007918 */ /* 0x000fe20000000000 */
.L_x_2:
[----:B------:R-:W5:Y:S01]  /*03e0*/  SHFL.IDX PT, R3, R0, RZ, 0x1f ;  /* 0x00001fff00037589 */ /* 0x000f6200000e0000 */
[----:B------:R-:W-:Y:S01]  /*03f0*/  NOP ;  /* 0x0000000000007918 */ /* 0x000fe20000000000 */
[----:B-----5:R-:W-:-:S13]  /*0400*/  ISETP.NE.AND P0, PT, R3, RZ, PT ;  /* 0x000000ff0300720c */ /* 0x020fda0003f05270 */
[----:B------:R-:W-:Y:S05]  /*0410*/  @P0 BRA `(.L_x_3) ;  /* 0x0000000000600947 */ /* 0x000fea0003800000 */
[----:B-1----:R-:W1:Y:S01]  /*0420*/  S2UR UR5, SR_CgaCtaId ;  /* 0x00000000000579c3 */ /* 0x002e620000008800 */
[----:B------:R-:W-:Y:S01]  /*0430*/  UMOV UR4, 0x400 ;  /* 0x0000040000047882 */ /* 0x000fe20000000000 */
[----:B------:R-:W-:Y:S01]  /*0440*/  UMOV UR6, 0x1 ;  /* 0x0000000100067882 */ /* 0x000fe20000000000 */
[----:B------:R-:W-:Y:S01]  /*0450*/  UMOV UR9, 0x100 ;  /* 0x0000010000097882 */ /* 0x000fe20000000000 */
[----:B------:R-:W-:-:S04]  /*0460*/  UIADD3 UR6, -UR6, 0x100000, URZ ;  /* 0x0010000006067890 */ /* 0x000fc8000fffe13f */
[----:B------:R-:W-:Y:S02]  /*0470*/  USHF.L.U32 UR7, UR6, 0xb, URZ ;  /* 0x0000000b06077899 */ /* 0x000fe4000800063f */
[----:B------:R-:W-:Y:S01]  /*0480*/  USHF.L.U32 UR6, UR6, 0x1, URZ ;  /* 0x0000000106067899 */ /* 0x000fe2000800063f */
[----:B------:R-:W-:Y:S01]  /*0490*/  ELECT P0, URZ, PT ;  /* 0x00000000003f782f */ /* 0x000fe20003800000 */
[----:B-1----:R-:W-:Y:S02]  /*04a0*/  ULEA UR8, UR5, UR4, 0x18 ;  /* 0x0000000405087291 */ /* 0x002fe4000f8ec03f */
[----:B------:R-:W-:-:S04]  /*04b0*/  UIADD3 UR4, -UR9, 0x100000, URZ ;  /* 0x0010000009047890 */ /* 0x000fc8000fffe13f */
[----:B------:R-:W-:Y:S02]  /*04c0*/  USHF.L.U32 UR5, UR4, 0xb, URZ ;  /* 0x0000000b04057899 */ /* 0x000fe4000800063f */
[----:B------:R-:W-:Y:S01]  /*04d0*/  USHF.L.U32 UR4, UR4, 0x1, URZ ;  /* 0x0000000104047899 */ /* 0x000fe2000800063f */
[----:B------:R-:W1:Y:S03]  /*04e0*/  FENCE.VIEW.ASYNC.S ;  /* 0x00000000000073c6 */ /* 0x000e660000000000 */
[----:B-1----:R1:W1:Y:S08]  /*04f0*/  SYNCS.EXCH.64 URZ, [UR8+0x9400], UR6 ;  /* 0x00940006083f75b2 */ /* 0x0022700008000100 */
[----:B------:R1:W1:Y:S01]  /*0500*/  SYNCS.EXCH.64 URZ, [UR8+0x9428], UR4 ;  /* 0x00942804083f75b2 */ /* 0x0002620008000100 */
        /* <DEDUP_REMOVED lines=8> */
[----:B------:R-:W-:Y:S01]  /*0590*/  NOP ;  /* 0x0000000000007918 */ /* 0x000fe20000000000 */
.L_x_3:
        /* <DEDUP_REMOVED lines=21> */
[----:B------:R-:W-:Y:S01]  /*06f0*/  NOP ;  /* 0x0000000000007918 */ /* 0x000fe20000000000 */
.L_x_4:
[----:B------:R-:W5:Y:S01]  /*0700*/  SHFL.IDX PT, R3, R0, RZ, 0x1f ;  /* 0x00001fff00037589 */ /* 0x000f6200000e0000 */
[----:B------:R-:W-:Y:S01]  /*0710*/  ELECT P0, URZ, PT ;  /* 0x00000000003f782f */ /* 0x000fe20003800000 */
[----:B------:R-:W-:Y:S01]  /*0720*/  NOP ;  /* 0x0000000000007918 */ /* 0x000fe20000000000 */
[----:B-1----:R-:W-:Y:S02]  /*0730*/  UMOV UR4, 0x80 ;  /* 0x0000008000047882 */ /* 0x002fe40000000000 */
[C---:B-----5:R-:W-:Y:S02]  /*0740*/  ISETP.NE.OR P0, PT, R3.reuse, RZ, !P0 ;  /* 0x000000ff0300720c */ /* 0x060fe40004705670 */
[----:B------:R-:W-:-:S11]  /*0750*/  ISETP.NE.AND P3, PT, R3, RZ, PT ;  /* 0x000000ff0300720c */ /* 0x000fd60003f65270 */
[----:B------:R-:W-:Y:S01]  /*0760*/  VOTEU.ALL UP2, P0 ;  /* 0x00000000003f7886 */ /* 0x000fe20000040000 */
[----:B------:R-:W-:Y:S01]  /*0770*/  VOTEU.ALL UP3, P0 ;  /* 0x00000000003f7886 */ /* 0x000fe20000060000 */
[----:B------:R-:W-:Y:S01]  /*0780*/  VOTEU.ALL UP4, P0 ;  /* 0x00000000003f7886 */ /* 0x000fe20000080000 */
[----:B------:R-:W-:Y:S02]  /*0790*/  VOTEU.ALL UP5, P0 ;  /* 0x00000000003f7886 */ /* 0x000fe400000a0000 */
[----:B------:R-:W1:Y:S01]  /*07a0*/  @!UP2 S2UR UR7, SR_CgaCtaId ;  /* 0x000000000007a9c3 */ /* 0x000e620000008800 */
[----:B------:R-:W-:Y:S01]  /*07b0*/  @!UP2 UMOV UR6, 0x400 ;  /* 0x000004000006a882 */ /* 0x000fe20000000000 */
[----:B------:R-:W-:-:S04]  /*07c0*/  @!UP2 UIADD3 UR4, -UR4, 0x100000, URZ ;  /* 0x001000000404a890 */ /* 0x000fc8000fffe13f */
[----:B------:R-:W-:Y:S02]  /*07d0*/  @!UP2 USHF.L.U32 UR5, UR4, 0xb, URZ ;  /* 0x0000000b0405a899 */ /* 0x000fe4000800063f */
[----:B------:R-:W-:Y:S02]  /*07e0*/  @!UP2 USHF.L.U32 UR4, UR4, 0x1, URZ ;  /* 0x000000010404a899 */ /* 0x000fe4000800063f */
[----:B-1----:R-:W-:Y:S01]  /*07f0*/  @!UP2 ULEA UR6, UR7, UR6, 0x18 ;  /* 0x000000060706a291 */ /* 0x002fe2000f8ec03f */
[----:B------:R-:W-:Y:S01]  /*0800*/  VOTEU.ALL UP2, P0 ;  /* 0x00000000003f7886 */ /* 0x000fe20000040000 */
[----:B------:R-:W1:Y:S10]  /*0810*/  FENCE.VIEW.ASYNC.S ;  /* 0x00000000000073c6 */ /* 0x000e740000000000 */
[----:B-1----:R1:W1:Y:S01]  /*0820*/  @!UP2 SYNCS.EXCH.64 URZ, [UR6+0x9490], UR4 ;  /* 0x00949004063fa5b2 */ /* 0x0022620008000100 */
[----:B------:R1:W1:Y:S01]  /*0830*/  @!UP3 SYNCS.EXCH.64 URZ, [UR6+0x9498], UR4 ;  /* 0x00949804063fb5b2 */ /* 0x0002620008000100 */
[----:B------:R1:W1:Y:S01]  /*0840*/  @!UP4 SYNCS.EXCH.64 URZ, [UR6+0x94a0], UR4 ;  /* 0x0094a004063fc5b2 */ /* 0x0002620008000100 */
[----:B------:R1:W1:Y:S01]  /*0850*/  @!UP5 SYNCS.EXCH.64 URZ, [UR6+0x94a8], UR4 ;  /* 0x0094a804063fd5b2 */ /* 0x0002620008000100 */
[----:B------:R-:W-:Y:S01]  /*0860*/  NOP ;  /* 0x0000000000007918 */ /* 0x000fe20000000000 */
[----:B------:R-:W-:Y:S05]  /*0870*/  @P3 BRA `(.L_x_5) ;  /* 0x0000000000403947 */ /* 0x000fea0003800000 */
[----:B-1----:R-:W1:Y:S01]  /*0880*/  S2UR UR5, SR_CgaCtaId ;  /* 0x00000000000579c3 */ /* 0x002e620000008800 */
[----:B------:R-:W-:Y:S01]  /*0890*/  UMOV UR4, 0x400 ;  /* 0x0000040000047882 */ /* 0x000fe20000000000 */
[----:B------:R-:W-:Y:S01]  /*08a0*/  UMOV UR6, 0x20 ;  /* 0x0000002000067882 */ /* 0x000fe20000000000 */
[----:B------:R-:W-:Y:S01]  /*08b0*/  UMOV UR7, 0x80 ;  /* 0x0000008000077882 */ /* 0x000fe20000000000 */
[----:B------:R-:W-:Y:S01]  /*08c0*/  ELECT P0, URZ, PT ;  /* 0x00000000003f782f */ /* 0x000fe20003800000 */
[----:B-1----:R-:W-:Y:S02]  /*08d0*/  ULEA UR8, UR5, UR4, 0x18 ;  /* 0x0000000405087291 */ /* 0x002fe4000f8ec03f */
[----:B------:R-:W-:-:S04]  /*08e0*/  UIADD3 UR4, -UR6, 0x100000, URZ ;  /* 0x0010000006047890 */ /* 0x000fc8000fffe13f */
[----:B------:R-:W-:Y:S02]  /*08f0*/  USHF.L.U32 UR5, UR4, 0xb, URZ ;  /* 0x0000000b04057899 */ /* 0x000fe4000800063f */
[----:B------:R-:W-:Y:S02]  /*0900*/  USHF.L.U32 UR4, UR4, 0x1, URZ ;  /* 0x0000000104047899 */ /* 0x000fe4000800063f */
[----:B------:R-:W-:-:S04]  /*0910*/  UIADD3 UR6, -UR7, 0x100000, URZ ;  /* 0x0010000007067890 */ /* 0x000fc8000fffe13f */
[----:B------:R-:W-:Y:S02]  /*0920*/  USHF.L.U32 UR7, UR6, 0xb, URZ ;  /* 0x0000000b06077899 */ /* 0x000fe4000800063f */
[----:B------:R-:W-:Y:S01]  /*0930*/  USHF.L.U32 UR6, UR6, 0x1, URZ ;  /* 0x0000000106067899 */ /* 0x000fe2000800063f */
[----:B------:R-:W1:Y:S03]  /*0940*/  FENCE.VIEW.ASYNC.S ;  /* 0x00000000000073c6 */ /* 0x000e660000000000 */
[----:B-1----:R1:W1:Y:S08]  /*0950*/  SYNCS.EXCH.64 URZ, [UR8+0x94c0], UR4 ;  /* 0x0094c004083f75b2 */ /* 0x0022700008000100 */
[----:B------:R1:W1:Y:S01]  /*0960*/  SYNCS.EXCH.64 URZ, [UR8+0x94c8], UR6 ;  /* 0x0094c806083f75b2 */ /* 0x0002620008000100 */
[----:B------:R-:W-:Y:S01]  /*0970*/  NOP ;  /* 0x0000000000007918 */ /* 0x000fe20000000000 */
.L_x_5:
[----:B------:R-:W-:Y:S01]  /*0980*/  VOTEU.ANY UP2, P2 ;  /* 0x00000000003f7886 */ /* 0x000fe20001040100 */
[----:B-1----:R-:W-:Y:S01]  /*0990*/  UMOV UR4, 0x40 ;  /* 0x0000004000047882 */ /* 0x002fe20000000000 */
[----:B------:R-:W-:Y:S01]  /*09a0*/  ISETP.NE.AND P3, PT, RZ, UR40, PT ;  /* 0x00000028ff007c0c */ /* 0x000fe2000bf65270 */
[----:B------:R-:W-:Y:S01]  /*09b0*/  NOP ;  /* 0x0000000000007918 */ /* 0x000fe20000000000 */
[----:B------:R-:W-:Y:S01]  /*09c0*/  ISETP.EQ.AND P0, PT, R4, 0x2, P1 ;  /* 0x000000020400780c */ /* 0x000fe20000f02270 */
[----:B------:R-:W1:Y:S01]  /*09d0*/  @UP2 S2UR UR7, SR_CgaCtaId ;  /* 0x00000000000729c3 */ /* 0x000e620000008800 */
[----:B------:R-:W-:Y:S01]  /*09e0*/  @UP2 UMOV UR6, 0x400 ;  /* 0x0000040000062882 */ /* 0x000fe20000000000 */
[----:B------:R-:W-:-:S04]  /*09f0*/  @UP2 UIADD3 UR4, -UR4, 0x100000, URZ ;  /* 0x0010000004042890 */ /* 0x000fc8000fffe13f */
[----:B------:R-:W-:Y:S02]  /*0a00*/  @UP2 USHF.L.U32 UR5, UR4, 0xb, URZ ;  /* 0x0000000b04052899 */ /* 0x000fe4000800063f */
[----:B------:R-:W-:Y:S02]  /*0a10*/  @UP2 USHF.L.U32 UR4, UR4, 0x1, URZ ;  /* 0x0000000104042899 */ /* 0x000fe4000800063f */
[----:B-1----:R-:W-:Y:S01]  /*0a20*/  @UP2 ULEA UR6, UR7, UR6, 0x18 ;  /* 0x0000000607062291 */ /* 0x002fe2000f8ec03f */
[----:B------:R-:W-:Y:S01]  /*0a30*/  VOTEU.ANY UP2, P2 ;  /* 0x00000000003f7886 */ /* 0x000fe20001040100 */
[----:B------:R-:W-:Y:S01]  /*0a40*/  ISETP.EQ.AND P2, PT, R4, 0x1, P1 ;  /* 0x000000010400780c */ /* 0x000fe20000f42270 */
[----:B------:R-:W1:Y:S09]  /*0a50*/  FENCE.VIEW.ASYNC.S ;  /* 0x00000000000073c6 */ /* 0x000e720000000000 */
[----:B-1----:R1:W2:Y:S01]  /*0a60*/  @UP2 SYNCS.EXCH.64 URZ, [UR6+0x94b0], UR4 ;  /* 0x0094b004063f25b2 */ /* 0x0022a20008000100 */
[----:B------:R-:W-:Y:S01]  /*0a70*/  NOP ;  /* 0x0000000000007918 */ /* 0x000fe20000000000 */
[----:B--234-:R-:W-:Y:S06]  /*0a80*/  BAR.SYNC.DEFER_BLOCKING 0x0 ;  /* 0x0000000000007b1d */ /* 0x01cfec0000010000 */
[----:B------:R-:W-:Y:S05]  /*0a90*/  @!P3 BRA `(.L_x_6) ;  /* 0x000000680000b947 */ /* 0x000fea0003800000 */
[----:B------:R-:W-:-:S06]  /*0aa0*/  UISETP.GT.U32.AND UP0, UPT, UR10, 0x3, UPT ;  /* 0x000000030a00788c */ /* 0x000fcc000bf04070 */
[----:B------:R-:W-:-:S13]  /*0ab0*/  PLOP3.LUT P0, PT, PT, PT, UP0, 0x80, 0x0 ;  /* 0x000000000000781c */ /* 0x000fda0003f0f008 */
[----:B-1----:R-:W-:Y:S05]  /*0ac0*/  @P0 EXIT ;  /* 0x000000000000094d */ /* 0x002fea0003800000 */
.L_x_7:
[----:B------:R-:W-:-:S08]  /*0ad0*/  NOP ;  /* 0x0000000000007918 */ /* 0x000fd00000000000 */
[----:B------:R-:W1:Y:S02]  /*0ae0*/  USETMAXREG.TRY_ALLOC.CTAPOOL UP0, 0xf0 ;  /* 0x000000f0000079c8 */ /* 0x000e640008000600 */
[----:B-1----:R-:W-:-:S13]  /*0af0*/  PLOP3.LUT P0, PT, PT, PT, UP0, 0x80, 0x0 ;  /* 0x000000000000781c */ /* 0x002fda0003f0f008 */
[----:B------:R-:W-:Y:S05]  /*0b00*/  @!P0 BRA `(.L_x_7) ;  /* 0xfffffffc00f08947 */ /* 0x000fea000383ffff */
[----:B------:R-:W-:Y:S02]  /*0b10*/  ULDC UR4, c[0x0][0xa00] ;  /* 0x0002800000047ab9 */ /* 0x000fe40000000800 */
[----:B------:R-:W-:-:S13]  /*0b20*/  ISETP.GE.AND P0, PT, R17, UR4, PT ;  /* 0x0000000411007c0c */ /* 0x000fda000bf06270 */
[----:B------:R-:W-:Y:S05]  /*0b30*/  @P0 EXIT ;  /* 0x000000000000094d */ /* 0x000fea0003800000 */
[----:B------:R-:W-:Y:S01]  /*0b40*/  SHF.R.S32.HI R3, RZ, 0x1f, R2 ;  /* 0x0000001fff037819 */ /* 0x000fe20000011402 */
[----:B------:R-:W1:Y:S01]  /*0b50*/  S2UR UR4, SR_CgaCtaId ;  /* 0x00000000000479c3 */ /* 0x000e620000008800 */
[----:B------:R-:W-:Y:S01]  /*0b60*/  UMOV UR44, 0x400 ;  /* 0x00000400002c7882 */ /* 0x000fe20000000000 */
[----:B------:R-:W-:Y:S01]  /*0b70*/  UISETP.NE.AND UP0, UPT, UR40, 0x1, UPT ;  /* 0x000000012800788c */ /* 0x000fe2000bf05270 */
[----:B------:R-:W-:Y:S01]  /*0b80*/  LEA.HI R3, R3, R2, RZ, 0x7 ;  /* 0x0000000203037211 */ /* 0x000fe200078f38ff */
[----:B------:R-:W-:Y:S01]  /*0b90*/  IMAD.MOV.U32 R22, RZ, RZ, RZ ;  /* 0x000000ffff167224 */ /* 0x000fe200078e00ff */
[----:B------:R-:W-:Y:S02]  /*0ba0*/  ULOP3.LUT UR43, UR41, 0x1, URZ, 0xfc, !UPT ;  /* 0x00000001292b7892 */ /* 0x000fe4000f8efc3f */
[----:B------:R-:W-:Y:S01]  /*0bb0*/  LOP3.LUT R3, R3, 0xffffff80, RZ, 0xc0, !PT ;  /* 0xffffff8003037812 */ /* 0x000fe200078ec0ff */
[----:B------:R-:W-:Y:S02]  /*0bc0*/  UP2UR UR5, UPR, URZ, 0x1 ;  /* 0x000000013f057883 */ /* 0x000fe40008000000 */
[----:B------:R-:W-:-:S02]  /*0bd0*/  USEL UR6, URZ, 0x1, UP0 ;  /* 0x000000013f067887 */ /* 0x000fc40008000000 */
[----:B------:R-:W-:Y:S01]  /*0be0*/  IMAD.IADD R3, R2, 0x1, -R3 ;  /* 0x0000000102037824 */ /* 0x000fe200078e0a03 */
[----:B------:R-:W-:Y:S01]  /*0bf0*/  ULDC.64 UR48, c[0x0][0x198] ;  /* 0x0000660000307ab9 */ /* 0x000fe20000000a00 */
[----:B------:R-:W-:Y:S01]  /*0c00*/  UMOV UR37, URZ ;  /* 0x0000003f00257c82 */ /* 0x000fe20008000000 */
[----:B------:R-:W-:Y:S01]  /*0c10*/  UMOV UR38, URZ ;  /* 0x0000003f00267c82 */ /* 0x000fe20008000000 */
[----:B------:R-:W-:Y:S01]  /*0c20*/  IMAD.U32 R74, RZ, RZ, UR6 ;  /* 0x00000006ff4a7e24 */ /* 0x000fe2000f8e00ff */
[----:B------:R-:W-:Y:S01]  /*0c30*/  SHF.R.S32.HI R0, RZ, 0x1f, R3 ;  /* 0x0000001fff007819 */ /* 0x000fe20000011403 */
[----:B------:R-:W-:Y:S01]  /*0c40*/  UMOV UR39, URZ ;  /* 0x0000003f00277c82 */ /* 0x000fe20008000000 */
[----:B------:R-:W-:Y:S02]  /*0c50*/  ULDC.64 UR50, c[0x0][0x208] ;  /* 0x0000820000327ab9 */ /* 0x000fe40000000a00 */
[CC--:B------:R-:W-:Y:S02]  /*0c60*/  LEA.HI R4, R0.reuse, R3.reuse, RZ, 0x2 ;  /* 0x0000000300047211 */ /* 0x0c0fe400078f10ff */
[----:B------:R-:W-:Y:S01]  /*0c70*/  LEA.HI R0, R0, R3, RZ, 0x5 ;  /* 0x0000000300007211 */ /* 0x000fe200078f28ff */
[----:B-1----:R-:W-:Y:S01]  /*0c80*/  ULEA UR44, UR4, UR44, 0x18 ;  /* 0x0000002c042c7291 */ /* 0x002fe2000f8ec03f */
[----:B------:R-:W-:-:S02]  /*0c90*/  SHF.R.S32.HI R5, RZ, 0x2, R4 ;  /* 0x00000002ff057819 */ /* 0x000fc40000011404 */
[----:B------:R-:W-:Y:S01]  /*0ca0*/  SHF.R.S32.HI R6, RZ, 0x1f, R4 ;  /* 0x0000001fff067819 */ /* 0x000fe20000011404 */
[----:B------:R-:W-:Y:S01]  /*0cb0*/  UIADD3 UR4, UR44, 0x2000, URZ ;  /* 0x000020002c047890 */ /* 0x000fe2000fffe03f */
[----:B------:R-:W-:Y:S01]  /*0cc0*/  LOP3.LUT R4, R4, 0x7ffffffc, RZ, 0xc0, !PT ;  /* 0x7ffffffc04047812 */ /* 0x000fe200078ec0ff */
[----:B------:R-:W-:Y:S01]  /*0cd0*/  USHF.R.U32.HI UR5, URZ, 0x4, UR44 ;  /* 0x000000043f057899 */ /* 0x000fe2000801162c */
[----:B------:R-:W-:Y:S01]  /*0ce0*/  LEA.HI R6, R6, R5, RZ, 0x3 ;  /* 0x0000000506067211 */ /* 0x000fe200078f18ff */
[----:B------:R-:W-:Y:S01]  /*0cf0*/  USHF.R.U32.HI UR4, URZ, 0x4, UR4 ;  /* 0x000000043f047899 */ /* 0x000fe20008011604 */
[----:B------:R-:W-:Y:S01]  /*0d00*/  SHF.R.S32.HI R0, RZ, 0x5, R0 ;  /* 0x00000005ff007819 */ /* 0x000fe20000011400 */
[----:B------:R-:W-:Y:S01]  /*0d10*/  IMAD.IADD R4, R3, 0x1, -R4 ;  /* 0x0000000103047824 */ /* 0x000fe200078e0a04 */
[----:B------:R-:W-:Y:S01]  /*0d20*/  LOP3.LUT R6, R6, 0xfffffff8, RZ, 0xc0, !PT ;  /* 0xfffffff806067812 */ /* 0x000fe200078ec0ff */
[----:B------:R-:W-:Y:S02]  /*0d30*/  ULOP3.LUT UR5, UR5, 0x3fff, URZ, 0xc0, !UPT ;  /* 0x00003fff05057892 */ /* 0x000fe4000f8ec03f */
[----:B------:R-:W-:Y:S01]  /*0d40*/  ULOP3.LUT UR45, UR4, 0x3fff, URZ, 0xc0, !UPT ;  /* 0x00003fff042d7892 */ /* 0x000fe2000f8ec03f */
[----:B------:R-:W-:Y:S01]  /*0d50*/  IMAD.SHL.U32 R18, R4, 0x2, RZ ;  /* 0x0000000204127824 */ /* 0x000fe200078e00ff */
[----:B------:R-:W-:Y:S01]  /*0d60*/  ULOP3.LUT UR46, UR5, 0x10000, URZ, 0xfc, !UPT ;  /* 0x00010000052e7892 */ /* 0x000fe2000f8efc3f */
[----:B------:R-:W-:Y:S01]  /*0d70*/  IMAD.IADD R5, R5, 0x1, -R6 ;  /* 0x0000000105057824 */ /* 0x000fe200078e0a06 */
[----:B------:R-:W-:-:S03]  /*0d80*/  ULOP3.LUT UR47, UR45, 0x10000, URZ, 0xfc, !UPT ;  /* 0x000100002d2f7892 */ /* 0x000fc6000f8efc3f */
[----:B------:R-:W-:-:S09]  /*0d90*/  IMAD R16, R0, 0x10, R5 ;  /* 0x0000001000107824 */ /* 0x000fd200078e0205 */
.L_x_73:
[----:B-1----:R-:W1:Y:S01]  /*0da0*/  LDC R6, c[0x0][0xa04] ;  /* 0x00028100ff067b82 */ /* 0x002e620000000800 */
[----:B------:R-:W-:Y:S01]  /*0db0*/  IMAD.MOV.U32 R19, RZ, RZ, R17 ;  /* 0x000000ffff137224 */ /* 0x000fe200078e0011 */
[----:B------:R-:W-:-:S06]  /*0dc0*/  UISETP.NE.AND UP0, UPT, UR40, 0x1, UPT ;  /* 0x000000012800788c */ /* 0x000fcc000bf05270 */
[----:B------:R-:W2:Y:S08]  /*0dd0*/  LDC R0, c[0x0][0xa10] ;  /* 0x00028400ff007b82 */ /* 0x000eb00000000800 */
[----:B------:R-:W3:Y:S01]  /*0de0*/  LDC R7, c[0x0][0xa1c] ;  /* 0x00028700ff077b82 */ /* 0x000ee20000000800 */
[----:B-1----:R-:W-:Y:S02]  /*0df0*/  ISETP.NE.AND P0, PT, R6, 0x1, PT ;  /* 0x000000010600780c */ /* 0x002fe40003f05270 */
[----:B--2---:R-:W-:-:S11]  /*0e00*/  ISETP.NE.AND P1, PT, R0, 0x1, PT ;  /* 0x000000010000780c */ /* 0x004fd60003f25270 */
[----:B------:R-:W1:Y:S01]  /*0e10*/  @P0 LDC.64 R4, c[0x0][0xa08] ;  /* 0x00028200ff040b82 */ /* 0x000e620000000a00 */
[C---:B---3--:R-:W-:Y:S02]  /*0e20*/  ISETP.NE.AND P2, PT, R7.reuse, 0x1, PT ;  /* 0x000000010700780c */ /* 0x048fe40003f45270 */
[----:B------:R-:W-:-:S05]  /*0e30*/  R2UR UR36, R7 ;  /* 0x00000000072472ca */ /* 0x000fca00000e0000 */
[----:B------:R-:W2:Y:S08]  /*0e40*/  @P1 LDC R8, c[0x0][0xa14] ;  /* 0x00028500ff081b82 */ /* 0x000eb00000000800 */
[----:B------:R-:W3:Y:S08]  /*0e50*/  @P1 LDC R3, c[0x0][0xa18] ;  /* 0x00028600ff031b82 */ /* 0x000ef00000000800 */
[----:B------:R-:W4:Y:S01]  /*0e60*/  @P2 LDC.64 R10, c[0x0][0xa20] ;  /* 0x00028800ff0a2b82 */ /* 0x000f220000000a00 */
[----:B-1----:R-:W-:-:S05]  /*0e70*/  @P0 IMAD.HI.U32 R0, R17, R4, RZ ;  /* 0x0000000411000227 */ /* 0x002fca00078e00ff */
[----:B------:R-:W-:Y:S02]  /*0e80*/  @P0 SHF.R.U32.HI R19, RZ, R5, R0 ;  /* 0x00000005ff130219 */ /* 0x000fe40000011600 */
[----:B------:R-:W-:Y:S02]  /*0e90*/  PLOP3.LUT P0, PT, PT, PT, UP0, 0x80, 0x0 ;  /* 0x000000000000781c */ /* 0x000fe40003f0f008 */
[----:B------:R-:W-:Y:S01]  /*0ea0*/  MOV R23, R19 ;  /* 0x0000001300177202 */ /* 0x000fe20000000f00 */
[----:B--2---:R-:W-:-:S05]  /*0eb0*/  @P1 IMAD.HI.U32 R0, R19, R8, RZ ;  /* 0x0000000813001227 */ /* 0x004fca00078e00ff */
[----:B---3--:R-:W-:-:S04]  /*0ec0*/  @P1 SHF.R.U32.HI R23, RZ, R3, R0 ;  /* 0x00000003ff171219 */ /* 0x008fc80000011600 */
[C---:B------:R-:W-:Y:S01]  /*0ed0*/  R2UR UR5, R23.reuse ;  /* 0x00000000170572ca */ /* 0x040fe200000e0000 */
[----:B------:R-:W-:Y:S02]  /*0ee0*/  IMAD.MOV.U32 R0, RZ, RZ, R23 ;  /* 0x000000ffff007224 */ /* 0x000fe400078e0017 */
[----:B----4-:R-:W-:-:S05]  /*0ef0*/  @P2 IMAD.HI.U32 R4, R23, R10, RZ ;  /* 0x0000000a17042227 */ /* 0x010fca00078e00ff */
[----:B------:R-:W-:-:S05]  /*0f00*/  @P2 SHF.R.U32.HI R0, RZ, R11, R4 ;  /* 0x0000000bff002219 */ /* 0x000fca0000011604 */
[----:B------:R-:W-:-:S05]  /*0f10*/  IMAD.MOV R0, RZ, RZ, -R0 ;  /* 0x000000ffff007224 */ /* 0x000fca00078e0a00 */
[----:B------:R-:W-:Y:S01]  /*0f20*/  R2UR UR4, R0 ;  /* 0x00000000000472ca */ /* 0x000fe200000e0000 */
[----:B------:R-:W-:-:S04]  /*0f30*/  IMAD.MOV R0, RZ, RZ, -R19 ;  /* 0x000000ffff007224 */ /* 0x000fc800078e0a13 */
[----:B------:R-:W-:-:S08]  /*0f40*/  IMAD R0, R6, R0, R17 ;  /* 0x0000000006007224 */ /* 0x000fd000078e0211 */
[----:B------:R-:W-:Y:S01]  /*0f50*/  UIMAD UR36, UR36, UR4, UR5 ;  /* 0x00000004242472a4 */ /* 0x000fe2000f8e0205 */
[----:B------:R-:W-:Y:S11]  /*0f60*/  @!P0 BRA `(.L_x_8) ;  /* 0x0000000000688947 */ /* 0x000ff60003800000 */
[----:B------:R-:W-:-:S06]  /*0f70*/  UISETP.NE.AND UP0, UPT, UR40, 0x2, UPT ;  /* 0x000000022800788c */ /* 0x000fcc000bf05270 */
[----:B------:R-:W-:-:S13]  /*0f80*/  PLOP3.LUT P1, PT, PT, PT, UP0, 0x80, 0x0 ;  /* 0x000000000000781c */ /* 0x000fda0003f2f008 */
[----:B------:R-:W-:Y:S05]  /*0f90*/  @!P1 BRA `(.L_x_9) ;  /* 0x0000000000449947 */ /* 0x000fea0003800000 */
[----:B------:R-:W-:-:S06]  /*0fa0*/  UISETP.NE.AND UP0, UPT, UR40, 0x3, UPT ;  /* 0x000000032800788c */ /* 0x000fcc000bf05270 */
[----:B------:R-:W-:-:S13]  /*0fb0*/  PLOP3.LUT P1, PT, PT, PT, UP0, 0x80, 0x0 ;  /* 0x000000000000781c */ /* 0x000fda0003f2f008 */
[----:B------:R-:W-:Y:S05]  /*0fc0*/  @!P1 BRA `(.L_x_10) ;  /* 0x0000000000249947 */ /* 0x000fea0003800000 */
[----:B------:R-:W-:-:S06]  /*0fd0*/  UISETP.NE.AND UP0, UPT, UR40, 0x4, UPT ;  /* 0x000000042800788c */ /* 0x000fcc000bf05270 */
[----:B------:R-:W-:-:S13]  /*0fe0*/  PLOP3.LUT P1, PT, PT, PT, UP0, 0x80, 0x0 ;  /* 0x000000000000781c */ /* 0x000fda0003f2f008 */
[----:B------:R-:W-:Y:S05]  /*0ff0*/  @P1 BRA `(.L_x_11) ;  /* 0x0000000000541947 */ /* 0x000fea0003800000 */
[----:B------:R-:W-:Y:S02]  /*1000*/  UIADD3 UR4, UR37, -0x1, URZ ;  /* 0xffffffff25047890 */ /* 0x000fe4000fffe03f */
[----:B------:R-:W-:Y:S02]  /*1010*/  ULOP3.LUT UR37, UR37, 0x1, URZ, 0xc, !UPT ;  /* 0x0000000125257892 */ /* 0x000fe4000f8e0c3f */
[----:B------:R-:W-:-:S04]  /*1020*/  ULOP3.LUT UR4, UR4, 0x2, URZ, 0xc0, !UPT ;  /* 0x0000000204047892 */ /* 0x000fc8000f8ec03f */
[----:B------:R-:W-:-:S04]  /*1030*/  USHF.R.U32.HI UR4, URZ, 0x1, UR4 ;  /* 0x000000013f047899 */ /* 0x000fc80008011604 */
[----:B------:R-:W-:Y:S01]  /*1040*/  ULOP3.LUT UR38, UR38, UR4, URZ, 0x3c, !UPT ;  /* 0x0000000426267292 */ /* 0x000fe2000f8e3c3f */
[----:B------:R-:W-:Y:S11]  /*1050*/  BRA `(.L_x_11) ;  /* 0x00000000003c7947 */ /* 0x000ff60003800000 */
.L_x_10:
[----:B------:R-:W-:Y:S02]  /*1060*/  ULOP3.LUT UP0, URZ, UR37, 0x2, URZ, 0xc0, !UPT ;  /* 0x00000002253f7892 */ /* 0x000fe4000f80c03f */
[----:B------:R-:W-:Y:S02]  /*1070*/  ULOP3.LUT UR37, UR37, 0x1, URZ, 0xc0, !UPT ;  /* 0x0000000125257892 */ /* 0x000fe4000f8ec03f */
[----:B------:R-:W-:-:S04]  /*1080*/  USEL UR4, URZ, 0x1, UP0 ;  /* 0x000000013f047887 */ /* 0x000fc80008000000 */
[----:B------:R-:W-:Y:S01]  /*1090*/  ULOP3.LUT UR38, UR38, UR4, URZ, 0x3c, !UPT ;  /* 0x0000000426267292 */ /* 0x000fe2000f8e3c3f */
[----:B------:R-:W-:Y:S11]  /*10a0*/  BRA `(.L_x_11) ;  /* 0x0000000000287947 */ /* 0x000ff60003800000 */
.L_x_9:
[----:B------:R-:W-:Y:S02]  /*10b0*/  UIADD3 UR4, UR37, 0x1, URZ ;  /* 0x0000000125047890 */ /* 0x000fe4000fffe03f */
[----:B------:R-:W-:Y:S02]  /*10c0*/  ULOP3.LUT UR37, UR37, 0x1, URZ, 0xc, !UPT ;  /* 0x0000000125257892 */ /* 0x000fe4000f8e0c3f */
[----:B------:R-:W-:-:S04]  /*10d0*/  UISETP.GT.U32.AND UP0, UPT, UR4, 0x1, UPT ;  /* 0x000000010400788c */ /* 0x000fc8000bf04070 */
[----:B------:R-:W-:-:S04]  /*10e0*/  USEL UR4, URZ, 0x1, !UP0 ;  /* 0x000000013f047887 */ /* 0x000fc8000c000000 */
[----:B------:R-:W-:Y:S01]  /*10f0*/  ULOP3.LUT UR38, UR38, UR4, URZ, 0x3c, !UPT ;  /* 0x0000000426267292 */ /* 0x000fe2000f8e3c3f */
[----:B------:R-:W-:Y:S11]  /*1100*/  BRA `(.L_x_11) ;  /* 0x0000000000107947 */ /* 0x000ff60003800000 */
.L_x_8:
[----:B------:R-:W-:Y:S02]  /*1110*/  UISETP.GT.U32.AND UP0, UPT, UR37, 0x1, UPT ;  /* 0x000000012500788c */ /* 0x000fe4000bf04070 */
[----:B------:R-:W-:Y:S02]  /*1120*/  ULOP3.LUT UR37, UR37, 0x1, URZ, 0xc0, !UPT ;  /* 0x0000000125257892 */ /* 0x000fe4000f8ec03f */
[----:B------:R-:W-:-:S04]  /*1130*/  USEL UR4, URZ, 0x1, !UP0 ;  /* 0x000000013f047887 */ /* 0x000fc8000c000000 */
[----:B------:R-:W-:-:S12]  /*1140*/  ULOP3.LUT UR38, UR38, UR4, URZ, 0x3c, !UPT ;  /* 0x0000000426267292 */ /* 0x000fd8000f8e3c3f */
.L_x_11:
[----:B------:R-:W-:Y:S05]  /*1150*/  @!P0 BRA `(.L_x_12) ;  /* 0x0000000000408947 */ /* 0x000fea0003800000 */
[----:B------:R-:W-:-:S06]  /*1160*/  UISETP.NE.AND UP0, UPT, UR40, 0x2, UPT ;  /* 0x000000022800788c */ /* 0x000fcc000bf05270 */
[----:B------:R-:W-:-:S13]  /*1170*/  PLOP3.LUT P0, PT, PT, PT, UP0, 0x80, 0x0 ;  /* 0x000000000000781c */ /* 0x000fda0003f0f008 */
[----:B------:R-:W-:Y:S05]  /*1180*/  @!P0 BRA `(.L_x_13) ;  /* 0x00000000002c8947 */ /* 0x000fea0003800000 */
[----:B------:R-:W-:-:S06]  /*1190*/  UISETP.NE.AND UP0, UPT, UR40, 0x3, UPT ;  /* 0x000000032800788c */ /* 0x000fcc000bf05270 */
[----:B------:R-:W-:-:S13]  /*11a0*/  PLOP3.LUT P0, PT, PT, PT, UP0, 0x80, 0x0 ;  /* 0x000000000000781c */ /* 0x000fda0003f0f008 */
[----:B------:R-:W-:Y:S05]  /*11b0*/  @!P0 BRA `(.L_x_14) ;  /* 0x0000000000188947 */ /* 0x000fea0003800000 */
[----:B------:R-:W-:Y:S01]  /*11c0*/  UISETP.NE.AND UP0, UPT, UR40, 0x4, UPT ;  /* 0x000000042800788c */ /* 0x000fe2000bf05270 */
[----:B------:R-:W-:-:S05]  /*11d0*/  IMAD.MOV.U32 R73, RZ, RZ, R0 ;  /* 0x000000ffff497224 */ /* 0x000fca00078e0000 */
[----:B------:R-:W-:-:S13]  /*11e0*/  PLOP3.LUT P0, PT, PT, PT, UP0, 0x80, 0x0 ;  /* 0x000000000000781c */ /* 0x000fda0003f0f008 */
[----:B------:R-:W-:Y:S05]  /*11f0*/  @P0 BRA `(.L_x_15) ;  /* 0x00000000001c0947 */ /* 0x000fea0003800000 */
[----:B------:R-:W-:Y:S01]  /*1200*/  LEA R73, R0, 0x3, 0x1 ;  /* 0x0000000300497811 */ /* 0x000fe200078e08ff */
[----:B------:R-:W-:Y:S06]  /*1210*/  BRA `(.L_x_15) ;  /* 0x0000000000147947 */ /* 0x000fec0003800000 */
.L_x_14:
[----:B------:R-:W-:Y:S01]  /*1220*/  LEA R73, R0, 0x2, 0x1 ;  /* 0x0000000200497811 */ /* 0x000fe200078e08ff */
[----:B------:R-:W-:Y:S06]  /*1230*/  BRA `(.L_x_15) ;  /* 0x00000000000c7947 */ /* 0x000fec0003800000 */
.L_x_13:
[----:B------:R-:W-:Y:S01]  /*1240*/  LEA R73, R0, 0x1, 0x1 ;  /* 0x0000000100497811 */ /* 0x000fe200078e08ff */
[----:B------:R-:W-:Y:S06]  /*1250*/  BRA `(.L_x_15) ;  /* 0x0000000000047947 */ /* 0x000fec0003800000 */
.L_x_12:
[----:B------:R-:W-:-:S07]  /*1260*/  IMAD.SHL.U32 R73, R0, 0x2, RZ ;  /* 0x0000000200497824 */ /* 0x000fce00078e00ff */
.L_x_15:
[----:B------:R-:W-:Y:S01]  /*1270*/  ULOP3.LUT UR6, UR42, 0x1, URZ, 0xfc, !UPT ;  /* 0x000000012a067892 */ /* 0x000fe2000f8efc3f */
[----:B------:R-:W-:Y:S01]  /*1280*/  LEA R0, R0, 0xbf, 0x7 ;  /* 0x000000bf00007811 */ /* 0x000fe200078e38ff */
[----:B------:R-:W-:Y:S02]  /*1290*/  ULDC UR4, c[0x0][0x28c] ;  /* 0x0000a30000047ab9 */ /* 0x000fe40000000800 */
[----:B------:R-:W-:Y:S01]  /*12a0*/  UIADD3 UR4, UR4, 0x3f, URZ ;  /* 0x0000003f04047890 */ /* 0x000fe2000fffe03f */
[----:B------:R-:W-:Y:S01]  /*12b0*/  SHF.R.S32.HI R3, RZ, 0x1f, R0 ;  /* 0x0000001fff037819 */ /* 0x000fe20000011400 */
[----:B------:R-:W-:Y:S02]  /*12c0*/  UISETP.NE.AND UP0, UPT, UR6, 0x3, UPT ;  /* 0x000000030600788c */ /* 0x000fe4000bf05270 */
[----:B------:R-:W-:Y:S01]  /*12d0*/  USHF.R.S32.HI UR5, URZ, 0x1f, UR4 ;  /* 0x0000001f3f057899 */ /* 0x000fe20008011404 */
[----:B------:R-:W-:-:S03]  /*12e0*/  LEA.HI R3, R3, R0, RZ, 0x6 ;  /* 0x0000000003037211 */ /* 0x000fc600078f30ff */
[----:B------:R-:W-:Y:S01]  /*12f0*/  PLOP3.LUT P0, PT, PT, PT, UP0, 0x80, 0x0 ;  /* 0x000000000000781c */ /* 0x000fe20003f0f008 */
[----:B------:R-:W-:Y:S01]  /*1300*/  ULEA.HI UR5, UR5, UR4, URZ, 0x6 ;  /* 0x0000000405057291 */ /* 0x000fe2000f8f303f */
[----:B------:R-:W-:-:S03]  /*1310*/  SHF.R.S32.HI R0, RZ, 0x6, R3 ;  /* 0x00000006ff007819 */ /* 0x000fc60000011403 */
[----:B------:R-:W-:-:S06]  /*1320*/  USHF.R.S32.HI UR5, URZ, 0x6, UR5 ;  /* 0x000000063f057899 */ /* 0x000fcc0008011405 */
[----:B------:R-:W-:Y:S02]  /*1330*/  VIMNMX R0, R0, UR5, PT ;  /* 0x0000000500007c48 */ /* 0x000fe4000bfe0100 */
[----:B------:R-:W-:Y:S05]  /*1340*/  @!P0 BRA `(.L_x_16) ;  /* 0x0000000000048947 */ /* 0x000fea0003800000 */
[----:B------:R-:W-:Y:S01]  /*1350*/  BPT.TRAP 0x1 ;  /* 0x000000040000795c */ /* 0x000fe20000300000 */
.L_x_16:
[----:B------:R-:W-:Y:S01]  /*1360*/  ULEA UR4, UR37, UR44, 0x3 ;  /* 0x0000002c25047291 */ /* 0x000fe2000f8e183f */
[----:B------:R-:W-:Y:S01]  /*1370*/  IMAD.U32 R3, RZ, RZ, UR38 ;  /* 0x00000026ff037e24 */ /* 0x000fe2000f8e00ff */
[----:B------:R-:W-:-:S04]  /*1380*/  UISETP.NE.AND UP0, UPT, UR43, 0x3, UPT ;  /* 0x000000032b00788c */ /* 0x000fc8000bf05270 */
[----:B------:R-:W-:Y:S02]  /*1390*/  SHF.L.U32 R3, R3, 0x1f, RZ ;  /* 0x0000001f03037819 */ /* 0x000fe400000006ff */
[----:B------:R-:W-:Y:S02]  /*13a0*/  PLOP3.LUT P0, PT, PT, PT, UP0, 0x80, 0x0 ;  /* 0x000000000000781c */ /* 0x000fe40003f0f008 */
[----:B------:R-:W1:Y:S02]  /*13b0*/  SYNCS.PHASECHK.TRANS64.TRYWAIT P1, [UR4+0x9450], R3 ;  /* 0x00945003ff0075a7 */ /* 0x000e640008020144 */
[----:B-1----:R-:W-:Y:S09]  /*13c0*/  @!P1 BRA `(.L_x_17) ;  /* 0x0000007400bc9947 */ /* 0x002ff20003800000 */
.L_x_120:
[----:B------:R-:W-:Y:S05]  /*13d0*/  @!P0 BRA `(.L_x_18) ;  /* 0x0000000000048947 */ /* 0x000fea0003800000 */
[----:B------:R-:W-:Y:S01]  /*13e0*/  BPT.TRAP 0x1 ;  /* 0x000000040000795c */ /* 0x000fe20000300000 */
.L_x_18:
[----:B------:R-:W-:Y:S01]  /*13f0*/  ULEA UR14, UR39, UR44, 0x3 ;  /* 0x0000002c270e7291 */ /* 0x000fe2000f8e183f */
[----:B-1----:R-:W-:Y:S01]  /*1400*/  SHF.L.U32 R3, R22, 0x1f, RZ ;  /* 0x0000001f16037819 */ /* 0x002fe200000006ff */
[----:B------:R-:W-:Y:S01]  /*1410*/  UIADD3 UR15, UR44, 0x9490, URZ ;  /* 0x000094902c0f7890 */ /* 0x000fe2000fffe03f */
[----:B------:R-:W-:Y:S01]  /*1420*/  SHF.L.U32 R4, R74, 0x1f, RZ ;  /* 0x0000001f4a047819 */ /* 0x000fe200000006ff */
[----:B------:R-:W-:Y:S02]  /*1430*/  ULEA UR4, UR40, 0xfffffff8, 0x3 ;  /* 0xfffffff828047891 */ /* 0x000fe4000f8e183f */
[----:B------:R-:W-:Y:S02]  /*1440*/  ULEA UR12, UR40, UR15, 0x3 ;  /* 0x0000000f280c7291 */ /* 0x000fe4000f8e183f */
[----:B------:R-:W-:Y:S01]  /*1450*/  ULOP3.LUT UR13, UR4, 0x8, URZ, 0xc, !UPT ;  /* 0x00000008040d7892 */ /* 0x000fe2000f8e0c3f */
[----:B------:R-:W1:Y:S02]  /*1460*/  SYNCS.PHASECHK.TRANS64.TRYWAIT P1, [UR14+0x9400], R3 ;  /* 0x00940003ff0075a7 */ /* 0x000e64000802014e */
[----:B-1----:R-:W-:Y:S09]  /*1470*/  @!P1 BRA `(.L_x_19) ;  /* 0x0000007400a89947 */ /* 0x002ff20003800000 */
.L_x_121:
[----:B------:R-:W2:Y:S02]  /*1480*/  SYNCS.PHASECHK.TRANS64.TRYWAIT P1, [UR12+-0x8], R4 ;  /* 0xfffff804ff0075a7 */ /* 0x000ea4000802014c */
[----:B--2---:R-:W-:Y:S05]  /*1490*/  @!P1 BRA `(.L_x_20) ;  /* 0x0000007400b89947 */ /* 0x004fea0003800000 */
.L_x_122:
[----:B------:R-:W-:Y:S01]  /*14a0*/  ULEA UR10, UR39, UR47, 0x8 ;  /* 0x0000002f270a7291 */ /* 0x000fe2000f8e403f */
[----:B------:R-:W-:Y:S01]  /*14b0*/  WARPGROUP.ARRIVE ;  /* 0x00000000000079c5 */ /* 0x000fe20000000000 */
[----:B------:R-:W-:Y:S01]  /*14c0*/  ULEA UR8, UR37, UR46, 0x8 ;  /* 0x0000002e25087291 */ /* 0x000fe2000f8e403f */
[----:B-1----:R-:W-:Y:S01]  /*14d0*/  IMAD R3, R73, 0x40, R16 ;  /* 0x0000004049037824 */ /* 0x002fe200078e0210 */
[----:B------:R-:W-:Y:S01]  /*14e0*/  UMOV UR11, 0x80000020 ;  /* 0x80000020000b7882 */ /* 0x000fe20000000000 */
[----:B------:R-:W-:Y:S01]  /*14f0*/  UMOV UR9, 0x80000020 ;  /* 0x8000002000097882 */ /* 0x000fe20000000000 */
[----:B------:R-:W-:Y:S01]  /*1500*/  UIADD3 UR6, UR10, 0x2, URZ ;  /* 0x000000020a067890 */ /* 0x000fe2000fffe03f */
[C---:B------:R-:W-:Y:S01]  /*1510*/  VIADD R4, R18.reuse, 0x8 ;  /* 0x0000000812047836 */ /* 0x040fe20000000000 */
[----:B------:R-:W-:Y:S01]  /*1520*/  UIADD3 UR4, UR8, 0x2, URZ ;  /* 0x0000000208047890 */ /* 0x000fe2000fffe03f */
[C---:B------:R-:W-:Y:S01]  /*1530*/  IADD3 R5, R3.reuse, 0x8, RZ ;  /* 0x0000000803057810 */ /* 0x040fe20007ffe0ff */
[----:B------:R-:W-:Y:S01]  /*1540*/  UMOV UR7, 0x80000020 ;  /* 0x8000002000077882 */ /* 0x000fe20000000000 */
[----:B------:R-:W-:Y:S01]  /*1550*/  HGMMA.64x64x16.F32.BF16 R24, gdesc[UR8], RZ, !UPT, gsb0 ;  /* 0x00e00000081879f0 */ /* 0x000fe2000c0018ff */
[----:B------:R-:W-:Y:S01]  /*1560*/  UMOV UR5, 0x80000020 ;  /* 0x8000002000057882 */ /* 0x000fe20000000000 */
[----:B------:R-:W-:Y:S01]  /*1570*/  ISETP.GE.AND P6, PT, R3, R4, PT ;  /* 0x000000040300720c */ /* 0x000fe20003fc6270 */
[C---:B------:R-:W-:Y:S01]  /*1580*/  VIADD R4, R18.reuse, 0x10 ;  /* 0x0000001012047836 */ /* 0x040fe20000000000 */
[CC--:B------:R-:W-:Y:S01]  /*1590*/  ISETP.GE.AND P1, PT, R5.reuse, R18.reuse, PT ;  /* 0x000000120500720c */ /* 0x0c0fe20003f26270 */
[C---:B------:R-:W-:Y:S01]  /*15a0*/  VIADD R6, R18.reuse, 0x9 ;  /* 0x0000000912067836 */ /* 0x040fe20000000000 */
[----:B------:R-:W-:Y:S01]  /*15b0*/  ISETP.GT.AND P3, PT, R5, R18, PT ;  /* 0x000000120500720c */ /* 0x000fe20003f64270 */
[C---:B------:R-:W-:Y:S01]  /*15c0*/  VIADD R8, R18.reuse, 0x11 ;  /* 0x0000001112087836 */ /* 0x040fe20000000000 */
[C---:B------:R-:W-:Y:S01]  /*15d0*/  ISETP.GE.AND P2, PT, R3.reuse, R4, PT ;  /* 0x000000040300720c */ /* 0x040fe20003f46270 */
[C---:B------:R-:W-:Y:S01]  /*15e0*/  VIADD R4, R18.reuse, 0x18 ;  /* 0x0000001812047836 */ /* 0x040fe20000000000 */
[C---:B------:R-:W-:Y:S01]  /*15f0*/  ISETP.GE.AND P5, PT, R3.reuse, R6, PT ;  /* 0x000000060300720c */ /* 0x040fe20003fa6270 */
[----:B------:R-:W-:Y:S01]  /*1600*/  VIADD R6, R18, 0x20 ;  /* 0x0000002012067836 */ /* 0x000fe20000000000 */
[----:B------:R-:W-:-:S02]  /*1610*/  ISETP.GE.AND P4, PT, R3, R8, PT ;  /* 0x000000080300720c */ /* 0x000fc40003f86270 */
[----:B------:R-:W-:Y:S01]  /*1620*/  P2R R9, PR, RZ, 0x1 ;  /* 0x00000001ff097803 */ /* 0x000fe20000000000 */
[----:B------:R-:W-:Y:S02]  /*1630*/  WARPGROUP.DEPBAR.LE gsb0, 0x0 ;  /* 0x00008000000079c5 */ /* 0x000fe40000010000 */
[----:B------:R-:W-:-:S06]  /*1640*/  WARPGROUP.ARRIVE ;  /* 0x00000000000079c5 */ /* 0x000fcc0000000000 */
[----:B------:R-:W-:Y:S01]  /*1650*/  HGMMA.64x64x16.F32.BF16 R24, gdesc[UR4], R24, gsb0 ;  /* 0x00e00000041879f0 */ /* 0x000fe20008001818 */
[----:B------:R-:W-:Y:S02]  /*1660*/  ULDC UR6, c[0x0][0x604] ;  /* 0x0001810000067ab9 */ /* 0x000fe40000000800 */
[----:B------:R-:W-:Y:S02]  /*1670*/  WARPGROUP.DEPBAR.LE gsb0, 0x0 ;  /* 0x00008000000079c5 */ /* 0x000fe40000010000 */
[----:B------:R-:W-:Y:S02]  /*1680*/  FSEL R26, R26, -INF , P1 ;  /* 0xff8000001a1a7808 */ /* 0x000fe40000800000 */
[----:B------:R-:W-:Y:S02]  /*1690*/  ISETP.GE.AND P1, PT, R3, R18, PT ;  /* 0x000000120300720c */ /* 0x000fe40003f26270 */
[----:B------:R-:W-:Y:S02]  /*16a0*/  FSEL R27, R27, -INF , P3 ;  /* 0xff8000001b1b7808 */ /* 0x000fe40001800000 */
[----:B------:R-:W-:-:S02]  /*16b0*/  FSEL R24, R24, -INF , P1 ;  /* 0xff80000018187808 */ /* 0x000fc40000800000 */
[----:B------:R-:W-:Y:S02]  /*16c0*/  FSEL R30, R30, -INF , P1 ;  /* 0xff8000001e1e7808 */ /* 0x000fe40000800000 */
[C---:B------:R-:W-:Y:S02]  /*16d0*/  ISETP.GT.AND P3, PT, R3.reuse, R18, PT ;  /* 0x000000120300720c */ /* 0x040fe40003f64270 */
[----:B------:R-:W-:Y:S01]  /*16e0*/  ISETP.GE.AND P1, PT, R3, R4, PT ;  /* 0x000000040300720c */ /* 0x000fe20003f26270 */
[C---:B------:R-:W-:Y:S01]  /*16f0*/  VIADD R4, R18.reuse, 0x19 ;  /* 0x0000001912047836 */ /* 0x040fe20000000000 */
[----:B------:R-:W-:Y:S02]  /*1700*/  FSEL R25, R25, -INF , P3 ;  /* 0xff80000019197808 */ /* 0x000fe40001800000 */
[----:B------:R-:W-:Y:S02]  /*1710*/  FSEL R31, R31, -INF , P3 ;  /* 0xff8000001f1f7808 */ /* 0x000fe40001800000 */
[----:B------:R-:W-:Y:S01]  /*1720*/  ISETP.GE.AND P3, PT, R3, R4, PT ;  /* 0x000000040300720c */ /* 0x000fe20003f66270 */
[----:B------:R-:W-:Y:S01]  /*1730*/  VIADD R4, R18, 0x21 ;  /* 0x0000002112047836 */ /* 0x000fe20000000000 */
[----:B------:R-:W-:-:S02]  /*1740*/  FSEL R28, R28, -INF , P6 ;  /* 0xff8000001c1c7808 */ /* 0x000fc40003000000 */
[----:B------:R-:W-:Y:S02]  /*1750*/  FMNMX R5, R24, R25, !PT ;  /* 0x0000001918057209 */ /* 0x000fe40007800000 */
[----:B------:R-:W-:Y:S02]  /*1760*/  FSEL R34, R34, -INF , P6 ;  /* 0xff80000022227808 */ /* 0x000fe40003000000 */
[----:B------:R-:W-:Y:S02]  /*1770*/  ISETP.GE.AND P6, PT, R3, R6, PT ;  /* 0x000000060300720c */ /* 0x000fe40003fc6270 */
[----:B------:R-:W-:Y:S02]  /*1780*/  FSEL R29, R29, -INF , P5 ;  /* 0xff8000001d1d7808 */ /* 0x000fe40002800000 */
[----:B------:R-:W-:Y:S02]  /*1790*/  FSEL R35, R35, -INF , P5 ;  /* 0xff80000023237808 */ /* 0x000fe40002800000 */
[----:B------:R-:W-:Y:S01]  /*17a0*/  ISETP.GE.AND P5, PT, R3, R4, PT ;  /* 0x000000040300720c */ /* 0x000fe20003fa6270 */
[----:B------:R-:W-:Y:S01]  /*17b0*/  VIADD R4, R18, 0x28 ;  /* 0x0000002812047836 */ /* 0x000fe20000000000 */
[----:B------:R-:W-:-:S02]  /*17c0*/  FMNMX R6, R28, R5, !PT ;  /* 0x000000051c067209 */ /* 0x000fc40007800000 */
[----:B------:R-:W-:Y:S02]  /*17d0*/  FSEL R32, R32, -INF , P2 ;  /* 0xff80000020207808 */ /* 0x000fe40001000000 */
[----:B------:R-:W-:Y:S02]  /*17e0*/  FMNMX R5, R29, R6, !PT ;  /* 0x000000061d057209 */ /* 0x000fe40007800000 */
[----:B------:R-:W-:Y:S02]  /*17f0*/  FSEL R38, R38, -INF , P2 ;  /* 0xff80000026267808 */ /* 0x000fe40001000000 */
[----:B------:R-:W-:Y:S01]  /*1800*/  ISETP.GE.AND P2, PT, R3, R4, PT ;  /* 0x000000040300720c */ /* 0x000fe20003f46270 */
[----:B------:R-:W-:Y:S01]  /*1810*/  VIADD R4, R18, 0x29 ;  /* 0x0000002912047836 */ /* 0x000fe20000000000 */
[----:B------:R-:W-:Y:S02]  /*1820*/  FSEL R33, R33, -INF , P4 ;  /* 0xff80000021217808 */ /* 0x000fe40002000000 */
[----:B------:R-:W-:-:S02]  /*1830*/  FMNMX R6, R32, R5, !PT ;  /* 0x0000000520067209 */ /* 0x000fc40007800000 */
[----:B------:R-:W-:Y:S02]  /*1840*/  FSEL R39, R39, -INF , P4 ;  /* 0xff80000027277808 */ /* 0x000fe40002000000 */
[----:B------:R-:W-:Y:S01]  /*1850*/  ISETP.GE.AND P4, PT, R3, R4, PT ;  /* 0x000000040300720c */ /* 0x000fe20003f86270 */
[----:B------:R-:W-:Y:S01]  /*1860*/  VIADD R4, R18, 0x30 ;  /* 0x0000003012047836 */ /* 0x000fe20000000000 */
[----:B------:R-:W-:Y:S02]  /*1870*/  FSEL R36, R36, -INF , P1 ;  /* 0xff80000024247808 */ /* 0x000fe40000800000 */
[----:B------:R-:W-:Y:S02]  /*1880*/  FMNMX R5, R33, R6, !PT ;  /* 0x0000000621057209 */ /* 0x000fe40007800000 */
[----:B------:R-:W-:Y:S02]  /*1890*/  FSEL R37, R37, -INF , P3 ;  /* 0xff80000025257808 */ /* 0x000fe40001800000 */
[----:B------:R-:W-:-:S02]  /*18a0*/  FMNMX R6, R36, R5, !PT ;  /* 0x0000000524067209 */ /* 0x000fc40007800000 */
[----:B------:R-:W-:Y:S02]  /*18b0*/  FSEL R42, R42, -INF , P1 ;  /* 0xff8000002a2a7808 */ /* 0x000fe40000800000 */
[----:B------:R-:W-:Y:S02]  /*18c0*/  ISETP.GE.AND P1, PT, R3, R4, PT ;  /* 0x000000040300720c */ /* 0x000fe40003f26270 */
[----:B------:R-:W-:Y:S02]  /*18d0*/  IADD3 R4, R18, 0x38, RZ ;  /* 0x0000003812047810 */ /* 0x000fe40007ffe0ff */
[----:B------:R-:W-:Y:S02]  /*18e0*/  FSEL R40, R40, -INF , P6 ;  /* 0xff80000028287808 */ /* 0x000fe40003000000 */
[----:B------:R-:W-:Y:S02]  /*18f0*/  FMNMX R5, R37, R6, !PT ;  /* 0x0000000625057209 */ /* 0x000fe40007800000 */
[----:B------:R-:W-:-:S02]  /*1900*/  FSEL R43, R43, -INF , P3 ;  /* 0xff8000002b2b7808 */ /* 0x000fc40001800000 */
[----:B------:R-:W-:Y:S01]  /*1910*/  ISETP.GE.AND P3, PT, R3, R4, PT ;  /* 0x000000040300720c */ /* 0x000fe20003f66270 */
[----:B------:R-:W-:Y:S01]  /*1920*/  VIADD R4, R18, 0x39 ;  /* 0x0000003912047836 */ /* 0x000fe20000000000 */
[----:B------:R-:W-:Y:S02]  /*1930*/  FSEL R41, R41, -INF , P5 ;  /* 0xff80000029297808 */ /* 0x000fe40002800000 */
[----:B------:R-:W-:Y:S02]  /*1940*/  FMNMX R6, R40, R5, !PT ;  /* 0x0000000528067209 */ /* 0x000fe40007800000 */
[----:B------:R-:W-:Y:S02]  /*1950*/  FSEL R44, R44, -INF , P2 ;  /* 0xff8000002c2c7808 */ /* 0x000fe40001000000 */
[----:B------:R-:W-:Y:S02]  /*1960*/  FSEL R52, R52, -INF , P3 ;  /* 0xff80000034347808 */ /* 0x000fe40001800000 */
[----:B------:R-:W-:-:S02]  /*1970*/  FMNMX R5, R41, R6, !PT ;  /* 0x0000000629057209 */ /* 0x000fc40007800000 */
[----:B------:R-:W-:Y:S01]  /*1980*/  ISETP.GE.AND P3, PT, R3, R4, PT ;  /* 0x000000040300720c */ /* 0x000fe20003f66270 */
[----:B------:R-:W-:Y:S01]  /*1990*/  VIADD R4, R18, 0x31 ;  /* 0x0000003112047836 */ /* 0x000fe20000000000 */
[----:B------:R-:W-:Y:S02]  /*19a0*/  FSEL R45, R45, -INF , P4 ;  /* 0xff8000002d2d7808 */ /* 0x000fe40002000000 */
[----:B------:R-:W-:Y:S02]  /*19b0*/  FMNMX R6, R44, R5, !PT ;  /* 0x000000052c067209 */ /* 0x000fe40007800000 */
[----:B------:R-:W-:Y:S02]  /*19c0*/  FSEL R53, R53, -INF , P3 ;  /* 0xff80000035357808 */ /* 0x000fe40001800000 */
[----:B------:R-:W-:Y:S02]  /*19d0*/  ISETP.GE.AND P3, PT, R3, R4, PT ;  /* 0x000000040300720c */ /* 0x000fe40003f66270 */
[----:B------:R-:W-:-:S02]  /*19e0*/  FSEL R48, R48, -INF , P1 ;  /* 0xff80000030307808 */ /* 0x000fc40000800000 */
[----:B------:R-:W-:Y:S02]  /*19f0*/  FMNMX R3, R45, R6, !PT ;  /* 0x000000062d037209 */ /* 0x000fe40007800000 */
[----:B------:R-:W-:Y:S02]  /*1a00*/  FSEL R49, R49, -INF , P3 ;  /* 0xff80000031317808 */ /* 0x000fe40001800000 */
[----:B------:R-:W-:Y:S02]  /*1a10*/  FMNMX R4, R48, R3, !PT ;  /* 0x0000000330047209 */ /* 0x000fe40007800000 */
[----:B------:R-:W-:Y:S02]  /*1a20*/  FSEL R46, R46, -INF , P6 ;  /* 0xff8000002e2e7808 */ /* 0x000fe40003000000 */
[----:B------:R-:W-:Y:S02]  /*1a30*/  FMNMX R3, R49, R4, !PT ;  /* 0x0000000431037209 */ /* 0x000fe40007800000 */
[----:B------:R-:W-:-:S02]  /*1a40*/  FSEL R47, R47, -INF , P5 ;  /* 0xff8000002f2f7808 */ /* 0x000fc40002800000 */
[----:B------:R-:W-:Y:S02]  /*1a50*/  FMNMX R4, R52, R3, !PT ;  /* 0x0000000334047209 */ /* 0x000fe40007800000 */
[----:B------:R-:W-:Y:S02]  /*1a60*/  FMNMX R3, R26, R27, !PT ;  /* 0x0000001b1a037209 */ /* 0x000fe40007800000 */
[----:B------:R-:W-:Y:S02]  /*1a70*/  FMNMX R5, R53, R4, !PT ;  /* 0x0000000435057209 */ /* 0x000fe40007800000 */
[----:B------:R-:W-:Y:S02]  /*1a80*/  FMNMX R6, R30, R3, !PT ;  /* 0x000000031e067209 */ /* 0x000fe40007800000 */
[----:B------:R-:W-:Y:S01]  /*1a90*/  FSEL R50, R50, -INF , P2 ;  /* 0xff80000032327808 */ /* 0x000fe20001000000 */
[----:B------:R-:W1:Y:S01]  /*1aa0*/  SHFL.BFLY PT, R4, R5, 0x1, 0x1f ;  /* 0x0c201f0005047f89 */ /* 0x000e6200000e0000 */
[----:B------:R-:W-:-:S02]  /*1ab0*/  FMNMX R3, R31, R6, !PT ;  /* 0x000000061f037209 */ /* 0x000fc40007800000 */
[----:B------:R-:W-:Y:S02]  /*1ac0*/  FSEL R51, R51, -INF , P4 ;  /* 0xff80000033337808 */ /* 0x000fe40002000000 */
[----:B------:R-:W-:Y:S02]  /*1ad0*/  FMNMX R6, R34, R3, !PT ;  /* 0x0000000322067209 */ /* 0x000fe40007800000 */
[----:B------:R-:W-:Y:S02]  /*1ae0*/  FSEL R54, R54, -INF , P1 ;  /* 0xff80000036367808 */ /* 0x000fe40000800000 */
[----:B------:R-:W-:Y:S02]  /*1af0*/  FMNMX R3, R35, R6, !PT ;  /* 0x0000000623037209 */ /* 0x000fe40007800000 */
[----:B------:R-:W-:Y:S02]  /*1b00*/  FSEL R55, R55, -INF , P3 ;  /* 0xff80000037377808 */ /* 0x000fe40001800000 */
[----:B------:R-:W-:-:S04]  /*1b10*/  FMNMX R6, R38, R3, !PT ;  /* 0x0000000326067209 */ /* 0x000fc80007800000 */
[----:B------:R-:W-:-:S04]  /*1b20*/  FMNMX R3, R39, R6, !PT ;  /* 0x0000000627037209 */ /* 0x000fc80007800000 */
[----:B------:R-:W-:Y:S02]  /*1b30*/  FMNMX R6, R42, R3, !PT ;  /* 0x000000032a067209 */ /* 0x000fe40007800000 */
[----:B-1----:R-:W-:Y:S02]  /*1b40*/  FMNMX R7, R5, R4, !PT ;  /* 0x0000000405077209 */ /* 0x002fe40007800000 */
[----:B------:R-:W-:-:S03]  /*1b50*/  FMNMX R3, R43, R6, !PT ;  /* 0x000000062b037209 */ /* 0x000fc60007800000 */
[----:B------:R-:W1:Y:S01]  /*1b60*/  SHFL.BFLY PT, R4, R7, 0x2, 0x1f ;  /* 0x0c401f0007047f89 */ /* 0x000e6200000e0000 */
[----:B------:R-:W-:-:S04]  /*1b70*/  FMNMX R6, R46, R3, !PT ;  /* 0x000000032e067209 */ /* 0x000fc80007800000 */
[----:B------:R-:W-:-:S04]  /*1b80*/  FMNMX R3, R47, R6, !PT ;  /* 0x000000062f037209 */ /* 0x000fc80007800000 */
[----:B------:R-:W-:-:S04]  /*1b90*/  FMNMX R6, R50, R3, !PT ;  /* 0x0000000332067209 */ /* 0x000fc80007800000 */
[----:B------:R-:W-:-:S04]  /*1ba0*/  FMNMX R3, R51, R6, !PT ;  /* 0x0000000633037209 */ /* 0x000fc80007800000 */
[----:B------:R-:W-:-:S04]  /*1bb0*/  FMNMX R6, R54, R3, !PT ;  /* 0x0000000336067209 */ /* 0x000fc80007800000 */
[----:B------:R-:W-:Y:S02]  /*1bc0*/  FMNMX R6, R55, R6, !PT ;  /* 0x0000000637067209 */ /* 0x000fe40007800000 */
[----:B-1----:R-:W-:-:S03]  /*1bd0*/  FMNMX R4, R7, R4, !PT ;  /* 0x0000000407047209 */ /* 0x002fc60007800000 */
[----:B------:R-:W1:Y:S01]  /*1be0*/  SHFL.BFLY PT, R3, R6, 0x1, 0x1f ;  /* 0x0c201f0006037f89 */ /* 0x000e6200000e0000 */
[----:B------:R-:W-:-:S04]  /*1bf0*/  FSETP.NEU.AND P0, PT, R4, -INF , PT ;  /* 0xff8000000400780b */ /* 0x000fc80003f0d000 */
[----:B------:R-:W-:Y:S02]  /*1c00*/  FSEL R8, R4, RZ, P0 ;  /* 0x000000ff04087208 */ /* 0x000fe40000000000 */
[----:B------:R-:W-:-:S03]  /*1c10*/  ISETP.NE.AND P0, PT, R9, RZ, PT ;  /* 0x000000ff0900720c */ /* 0x000fc60003f05270 */
[----:B------:R-:W-:-:S04]  /*1c20*/  FMUL R8, R8, UR6 ;  /* 0x0000000608087c20 */ /* 0x000fc80008400000 */
[--C-:B------:R-:W-:Y:S01]  /*1c30*/  FFMA R24, R24, UR6, -R8.reuse ;  /* 0x0000000618187c23 */ /* 0x100fe20008000808 */
[--C-:B------:R-:W-:Y:S01]  /*1c40*/  FFMA R25, R25, UR6, -R8.reuse ;  /* 0x0000000619197c23 */ /* 0x100fe20008000808 */
[--C-:B------:R-:W-:Y:S01]  /*1c50*/  FFMA R36, R36, UR6, -R8.reuse ;  /* 0x0000000624247c23 */ /* 0x100fe20008000808 */
[--C-:B------:R-:W-:Y:S01]  /*1c60*/  FFMA R29, R29, UR6, -R8.reuse ;  /* 0x000000061d1d7c23 */ /* 0x100fe20008000808 */
[--C-:B------:R-:W-:Y:S01]  /*1c70*/  FFMA R32, R32, UR6, -R8.reuse ;  /* 0x0000000620207c23 */ /* 0x100fe20008000808 */
[----:B------:R-:W-:Y:S01]  /*1c80*/  FSETP.GEU.AND P5, PT, R24, -126, PT ;  /* 0xc2fc00001800780b */ /* 0x000fe20003fae000 */
[--C-:B------:R-:W-:Y:S01]  /*1c90*/  FFMA R33, R33, UR6, -R8.reuse ;  /* 0x0000000621217c23 */ /* 0x100fe20008000808 */
[----:B------:R-:W-:Y:S01]  /*1ca0*/  FSETP.GEU.AND P2, PT, R25, -126, PT ;  /* 0xc2fc00001900780b */ /* 0x000fe20003f4e000 */
[--C-:B------:R-:W-:Y:S01]  /*1cb0*/  FFMA R37, R37, UR6, -R8.reuse ;  /* 0x0000000625257c23 */ /* 0x100fe20008000808 */
[--C-:B------:R-:W-:Y:S01]  /*1cc0*/  FFMA R28, R28, UR6, -R8.reuse ;  /* 0x000000061c1c7c23 */ /* 0x100fe20008000808 */
[----:B-1----:R-:W-:Y:S01]  /*1cd0*/  FMNMX R3, R6, R3, !PT ;  /* 0x0000000306037209 */ /* 0x002fe20007800000 */
[--C-:B------:R-:W-:Y:S01]  /*1ce0*/  FFMA R41, R41, UR6, -R8.reuse ;  /* 0x0000000629297c23 */ /* 0x100fe20008000808 */
[----:B------:R-:W-:Y:S01]  /*1cf0*/  FSETP.GEU.AND P4, PT, R29, -126, PT ;  /* 0xc2fc00001d00780b */ /* 0x000fe20003f8e000 */
[--C-:B------:R-:W-:Y:S01]  /*1d00*/  FFMA R44, R44, UR6, -R8.reuse ;  /* 0x000000062c2c7c23 */ /* 0x100fe20008000808 */
[----:B------:R-:W-:Y:S01]  /*1d10*/  FSETP.GEU.AND P3, PT, R32, -126, PT ;  /* 0xc2fc00002000780b */ /* 0x000fe20003f6e000 */
[----:B------:R-:W1:Y:S01]  /*1d20*/  SHFL.BFLY PT, R6, R3, 0x2, 0x1f ;  /* 0x0c401f0003067f89 */ /* 0x000e6200000e0000 */
[----:B------:R-:W-:Y:S01]  /*1d30*/  FSETP.GEU.AND P1, PT, R33, -126, PT ;  /* 0xc2fc00002100780b */ /* 0x000fe20003f2e000 */
[--C-:B------:R-:W-:Y:S01]  /*1d40*/  FFMA R45, R45, UR6, -R8.reuse ;  /* 0x000000062d2d7c23 */ /* 0x100fe20008000808 */
[----:B------:R-:W-:Y:S01]  /*1d50*/  @!P5 FMUL R24, R24, 0.5 ;  /* 0x3f0000001818d820 */ /* 0x000fe20000400000 */
[----:B------:R-:W-:Y:S01]  /*1d60*/  FSETP.GEU.AND P6, PT, R28, -126, PT ;  /* 0xc2fc00001c00780b */ /* 0x000fe20003fce000 */
[----:B------:R-:W-:Y:S01]  /*1d70*/  @!P2 FMUL R25, R25, 0.5 ;  /* 0x3f0000001919a820 */ /* 0x000fe20000400000 */
[--C-:B------:R-:W-:Y:S01]  /*1d80*/  FFMA R48, R48, UR6, -R8.reuse ;  /* 0x0000000630307c23 */ /* 0x100fe20008000808 */
[--C-:B------:R-:W-:Y:S01]  /*1d90*/  FFMA R49, R49, UR6, -R8.reuse ;  /* 0x0000000631317c23 */ /* 0x100fe20008000808 */
[--C-:B------:R-:W-:Y:S01]  /*1da0*/  FFMA R40, R40, UR6, -R8.reuse ;  /* 0x0000000628287c23 */ /* 0x100fe20008000808 */
[----:B------:R-:W2:Y:S01]  /*1db0*/  MUFU.EX2 R24, R24 ;  /* 0x0000001800187308 */ /* 0x000ea20000000800 */
[----:B------:R-:W-:Y:S01]  /*1dc0*/  @!P4 FMUL R29, R29, 0.5 ;  /* 0x3f0000001d1dc820 */ /* 0x000fe20000400000 */
[--C-:B------:R-:W-:Y:S01]  /*1dd0*/  FFMA R52, R52, UR6, -R8.reuse ;  /* 0x0000000634347c23 */ /* 0x100fe20008000808 */
[----:B------:R-:W-:Y:S01]  /*1de0*/  @!P3 FMUL R32, R32, 0.5 ;  /* 0x3f0000002020b820 */ /* 0x000fe20000400000 */
[----:B------:R-:W-:Y:S01]  /*1df0*/  FFMA R53, R53, UR6, -R8 ;  /* 0x0000000635357c23 */ /* 0x000fe20008000808 */
[----:B------:R-:W-:-:S03]  /*1e00*/  @!P1 FMUL R33, R33, 0.5 ;  /* 0x3f00000021219820 */ /* 0x000fc60000400000 */
[----:B------:R-:W3:Y:S01]  /*1e10*/  MUFU.EX2 R25, R25 ;  /* 0x0000001900197308 */ /* 0x000ee20000000800 */
[----:B------:R-:W-:Y:S01]  /*1e20*/  @!P6 FMUL R28, R28, 0.5 ;  /* 0x3f0000001c1ce820 */ /* 0x000fe20000400000 */
[----:B-1----:R-:W-:-:S06]  /*1e30*/  FMNMX R6, R3, R6, !PT ;  /* 0x0000000603067209 */ /* 0x002fcc0007800000 */
[----:B------:R-:W1:Y:S01]  /*1e40*/  MUFU.EX2 R29, R29 ;  /* 0x0000001d001d7308 */ /* 0x000e620000000800 */
[----:B--2---:R-:W-:Y:S01]  /*1e50*/  @!P5 FMUL R24, R24, R24 ;  /* 0x000000181818d220 */ /* 0x004fe20000400000 */
[----:B------:R-:W-:-:S06]  /*1e60*/  FSETP.GEU.AND P5, PT, R36, -126, PT ;  /* 0xc2fc00002400780b */ /* 0x000fcc0003fae000 */
[----:B------:R-:W2:Y:S01]  /*1e70*/  MUFU.EX2 R32, R32 ;  /* 0x0000002000207308 */ /* 0x000ea20000000800 */
[----:B---3--:R-:W-:Y:S01]  /*1e80*/  @!P2 FMUL R25, R25, R25 ;  /* 0x000000191919a220 */ /* 0x008fe20000400000 */
[----:B------:R-:W-:-:S05]  /*1e90*/  FSETP.GEU.AND P2, PT, R37, -126, PT ;  /* 0xc2fc00002500780b */ /* 0x000fca0003f4e000 */
[----:B------:R-:W-:Y:S01]  /*1ea0*/  @!P5 FMUL R36, R36, 0.5 ;  /* 0x3f0000002424d820 */ /* 0x000fe20000400000 */
[----:B------:R-:W3:Y:S01]  /*1eb0*/  MUFU.EX2 R33, R33 ;  /* 0x0000002100217308 */ /* 0x000ee20000000800 */
[----:B-1----:R-:W-:Y:S01]  /*1ec0*/  @!P4 FMUL R29, R29, R29 ;  /* 0x0000001d1d1dc220 */ /* 0x002fe20000400000 */
[----:B------:R-:W-:-:S05]  /*1ed0*/  FSETP.GEU.AND P4, PT, R41, -126, PT ;  /* 0xc2fc00002900780b */ /* 0x000fca0003f8e000 */
[----:B------:R-:W-:Y:S01]  /*1ee0*/  @!P2 FMUL R37, R37, 0.5 ;  /* 0x3f0000002525a820 */ /* 0x000fe20000400000 */
[----:B------:R-:W1:Y:S01]  /*1ef0*/  MUFU.EX2 R36, R36 ;  /* 0x0000002400247308 */ /* 0x000e620000000800 */
[----:B--2---:R-:W-:Y:S01]  /*1f00*/  @!P3 FMUL R32, R32, R32 ;  /* 0x000000202020b220 */ /* 0x004fe20000400000 */
[----:B------:R-:W-:-:S05]  /*1f10*/  FSETP.GEU.AND P3, PT, R44, -126, PT ;  /* 0xc2fc00002c00780b */ /* 0x000fca0003f6e000 */
[----:B------:R-:W-:Y:S01]  /*1f20*/  @!P4 FMUL R41, R41, 0.5 ;  /* 0x3f0000002929c820 */ /* 0x000fe20000400000 */
[----:B------:R-:W2:Y:S01]  /*1f30*/  MUFU.EX2 R37, R37 ;  /* 0x0000002500257308 */ /* 0x000ea20000000800 */
[----:B---3--:R-:W-:Y:S01]  /*1f40*/  @!P1 FMUL R33, R33, R33 ;  /* 0x0000002121219220 */ /* 0x008fe20000400000 */
[----:B------:R-:W-:-:S05]  /*1f50*/  FSETP.GEU.AND P1, PT, R45, -126, PT ;  /* 0xc2fc00002d00780b */ /* 0x000fca0003f2e000 */
[----:B------:R-:W-:Y:S01]  /*1f60*/  @!P3 FMUL R44, R44, 0.5 ;  /* 0x3f0000002c2cb820 */ /* 0x000fe20000400000 */
[----:B------:R-:W3:Y:S01]  /*1f70*/  MUFU.EX2 R28, R28 ;  /* 0x0000001c001c7308 */ /* 0x000ee20000000800 */
[----:B-1----:R-:W-:Y:S01]  /*1f80*/  @!P5 FMUL R36, R36, R36 ;  /* 0x000000242424d220 */ /* 0x002fe20000400000 */
[----:B------:R-:W-:-:S04]  /*1f90*/  FSETP.NEU.AND P5, PT, R6, -INF , PT ;  /* 0xff8000000600780b */ /* 0x000fc80003fad000 */
[----:B------:R-:W-:Y:S01]  /*1fa0*/  FSEL R3, R6, RZ, P5 ;  /* 0x000000ff06037208 */ /* 0x000fe20002800000 */
[----:B------:R-:W-:Y:S01]  /*1fb0*/  @!P1 FMUL R45, R45, 0.5 ;  /* 0x3f0000002d2d9820 */ /* 0x000fe20000400000 */
[----:B------:R-:W-:Y:S01]  /*1fc0*/  FSETP.GEU.AND P5, PT, R49, -126, PT ;  /* 0xc2fc00003100780b */ /* 0x000fe20003fae000 */
[----:B--2---:R-:W-:Y:S01]  /*1fd0*/  @!P2 FMUL R37, R37, R37 ;  /* 0x000000252525a220 */ /* 0x004fe20000400000 */
[----:B------:R-:W-:Y:S01]  /*1fe0*/  FSETP.GEU.AND P2, PT, R48, -126, PT ;  /* 0xc2fc00003000780b */ /* 0x000fe20003f4e000 */
[----:B------:R-:W1:Y:S01]  /*1ff0*/  MUFU.EX2 R10, R41 ;  /* 0x00000029000a7308 */ /* 0x000e620000000800 */
[----:B------:R-:W-:-:S04]  /*2000*/  FMUL R3, R3, UR6 ;  /* 0x0000000603037c20 */ /* 0x000fc80008400000 */
[--C-:B------:R-:W-:Y:S01]  /*2010*/  FFMA R26, R26, UR6, -R3.reuse ;  /* 0x000000061a1a7c23 */ /* 0x100fe20008000803 */
[----:B---3--:R-:W-:Y:S01]  /*2020*/  @!P6 FMUL R28, R28, R28 ;  /* 0x0000001c1c1ce220 */ /* 0x008fe20000400000 */
[----:B------:R-:W-:Y:S01]  /*2030*/  FSETP.GEU.AND P6, PT, R40, -126, PT ;  /* 0xc2fc00002800780b */ /* 0x000fe20003fce000 */
[----:B------:R-:W2:Y:S01]  /*2040*/  MUFU.EX2 R9, R44 ;  /* 0x0000002c00097308 */ /* 0x000ea20000000800 */
[--C-:B------:R-:W-:Y:S01]  /*2050*/  FFMA R27, R27, UR6, -R3.reuse ;  /* 0x000000061b1b7c23 */ /* 0x100fe20008000803 */
[----:B------:R-:W-:Y:S01]  /*2060*/  @!P5 FMUL R49, R49, 0.5 ;  /* 0x3f0000003131d820 */ /* 0x000fe20000400000 */
[--C-:B------:R-:W-:Y:S01]  /*2070*/  FFMA R30, R30, UR6, -R3.reuse ;  /* 0x000000061e1e7c23 */ /* 0x100fe20008000803 */
[----:B------:R-:W-:Y:S01]  /*2080*/  @!P2 FMUL R48, R48, 0.5 ;  /* 0x3f0000003030a820 */ /* 0x000fe20000400000 */
[--C-:B------:R-:W-:Y:S01]  /*2090*/  FFMA R31, R31, UR6, -R3.reuse ;  /* 0x000000061f1f7c23 */ /* 0x100fe20008000803 */
[--C-:B------:R-:W-:Y:S01]  /*20a0*/  FFMA R5, R35, UR6, -R3.reuse ;  /* 0x0000000623057c23 */ /* 0x100fe20008000803 */
[--C-:B------:R-:W-:Y:S01]  /*20b0*/  FFMA R38, R38, UR6, -R3.reuse ;  /* 0x0000000626267c23 */ /* 0x100fe20008000803 */
[----:B------:R-:W3:Y:S01]  /*20c0*/  MUFU.EX2 R12, R45 ;  /* 0x0000002d000c7308 */ /* 0x000ee20000000800 */
[----:B-1----:R-:W-:Y:S01]  /*20d0*/  @!P4 FMUL R10, R10, R10 ;  /* 0x0000000a0a0ac220 */ /* 0x002fe20000400000 */
[----:B------:R-:W-:Y:S01]  /*20e0*/  FSETP.GEU.AND P4, PT, R53, -126, PT ;  /* 0xc2fc00003500780b */ /* 0x000fe20003f8e000 */
[--C-:B------:R-:W-:Y:S01]  /*20f0*/  FFMA R39, R39, UR6, -R3.reuse ;  /* 0x0000000627277c23 */ /* 0x100fe20008000803 */
[----:B------:R-:W-:Y:S01]  /*2100*/  @!P6 FMUL R40, R40, 0.5 ;  /* 0x3f0000002828e820 */ /* 0x000fe20000400000 */
[--C-:B------:R-:W-:Y:S01]  /*2110*/  FFMA R43, R43, UR6, -R3.reuse ;  /* 0x000000062b2b7c23 */ /* 0x100fe20008000803 */
[--C-:B------:R-:W-:Y:S01]  /*2120*/  FFMA R34, R34, UR6, -R3.reuse ;  /* 0x0000000622227c23 */ /* 0x100fe20008000803 */
[--C-:B------:R-:W-:Y:S01]  /*2130*/  FFMA R47, R47, UR6, -R3.reuse ;  /* 0x000000062f2f7c23 */ /* 0x100fe20008000803 */
[----:B------:R-:W1:Y:S01]  /*2140*/  MUFU.EX2 R11, R48 ;  /* 0x00000030000b7308 */ /* 0x000e620000000800 */
[----:B--2---:R-:W-:Y:S01]  /*2150*/  @!P3 FMUL R9, R9, R9 ;  /* 0x000000090909b220 */ /* 0x004fe20000400000 */
[----:B------:R-:W-:Y:S01]  /*2160*/  FSETP.GEU.AND P3, PT, R26, -126, PT ;  /* 0xc2fc00001a00780b */ /* 0x000fe20003f6e000 */
[--C-:B------:R-:W-:Y:S01]  /*2170*/  FFMA R50, R50, UR6, -R3.reuse ;  /* 0x0000000632327c23 */ /* 0x100fe20008000803 */
[--C-:B------:R-:W-:Y:S01]  /*2180*/  FFMA R51, R51, UR6, -R3.reuse ;  /* 0x0000000633337c23 */ /* 0x100fe20008000803 */
[----:B------:R-:W-:-:S02]  /*2190*/  FFMA R54, R54, UR6, -R3 ;  /* 0x0000000636367c23 */ /* 0x000fc40008000803 */
[----:B------:R-:W-:Y:S01]  /*21a0*/  @!P4 FMUL R53, R53, 0.5 ;  /* 0x3f0000003535c820 */ /* 0x000fe20000400000 */
        /* <DEDUP_REMOVED lines=10> */
[----:B------:R-:W-:-:S03]  /*2250*/  FSETP.GEU.AND P5, PT, R31, -126, PT ;  /* 0xc2fc00001f00780b */ /* 0x000fc60003fae000 */
[----:B------:R-:W-:Y:S02]  /*2260*/  FADD R41, R33, R8 ;  /* 0x0000000821297221 */ /* 0x000fe40000000000 */
[----:B------:R-:W-:Y:S01]  /*2270*/  @!P2 FMUL R30, R30, 0.5 ;  /* 0x3f0000001e1ea820 */ /* 0x000fe20000400000 */
[----:B------:R2:W4:Y:S01]  /*2280*/  MUFU.EX2 R15, R26 ;  /* 0x0000001a000f7308 */ /* 0x0005220000000800 */
[----:B---3--:R-:W-:Y:S01]  /*2290*/  @!P6 FMUL R7, R7, R7 ;  /* 0x000000070707e220 */ /* 0x008fe20000400000 */
[----:B------:R-:W-:-:S05]  /*22a0*/  FSETP.GEU.AND P6, PT, R52, -126, PT ;  /* 0xc2fc00003400780b */ /* 0x000fca0003fce000 */
[----:B------:R-:W-:Y:S01]  /*22b0*/  @!P5 FMUL R31, R31, 0.5 ;  /* 0x3f0000001f1fd820 */ /* 0x000fe20000400000 */
[----:B------:R3:W5:Y:S01]  /*22c0*/  MUFU.EX2 R20, R27 ;  /* 0x0000001b00147308 */ /* 0x0007620000000800 */
[----:B--2---:R-:W-:Y:S01]  /*22d0*/  FFMA R26, R42, UR6, -R3 ;  /* 0x000000062a1a7c23 */ /* 0x004fe20008000803 */
[----:B-1----:R-:W-:Y:S01]  /*22e0*/  @!P4 FMUL R14, R14, R14 ;  /* 0x0000000e0e0ec220 */ /* 0x002fe20000400000 */
[----:B------:R-:W-:-:S03]  /*22f0*/  FSETP.GEU.AND P4, PT, R5, -126, PT ;  /* 0xc2fc00000500780b */ /* 0x000fc60003f8e000 */
[----:B------:R-:W-:Y:S01]  /*2300*/  FADD R45, R37, R14 ;  /* 0x0000000e252d7221 */ /* 0x000fe20000000000 */
[----:B------:R-:W-:Y:S01]  /*2310*/  @!P6 FMUL R52, R52, 0.5 ;  /* 0x3f0000003434e820 */ /* 0x000fe20000400000 */
[----:B------:R1:W2:Y:S01]  /*2320*/  MUFU.EX2 R21, R30 ;  /* 0x0000001e00157308 */ /* 0x0002a20000000800 */
[----:B----4-:R-:W-:Y:S01]  /*2330*/  @!P3 FMUL R15, R15, R15 ;  /* 0x0000000f0f0fb220 */ /* 0x010fe20000400000 */
[----:B------:R-:W-:Y:S01]  /*2340*/  FSETP.GEU.AND P3, PT, R38, -126, PT ;  /* 0xc2fc00002600780b */ /* 0x000fe20003f6e000 */
[--C-:B---3--:R-:W-:Y:S01]  /*2350*/  FFMA R27, R46, UR6, -R3.reuse ;  /* 0x000000062e1b7c23 */ /* 0x108fe20008000803 */
[----:B------:R-:W-:-:S04]  /*2360*/  FFMA R3, R55, UR6, -R3 ;  /* 0x0000000637037c23 */ /* 0x000fc80008000803 */
[----:B------:R-:W3:Y:S01]  /*2370*/  MUFU.EX2 R40, R31 ;  /* 0x0000001f00287308 */ /* 0x000ee20000000800 */
[----:B-----5:R-:W-:Y:S01]  /*2380*/  @!P1 FMUL R20, R20, R20 ;  /* 0x0000001414149220 */ /* 0x020fe20000400000 */
[----:B------:R-:W-:Y:S01]  /*2390*/  FSETP.GEU.AND P1, PT, R39, -126, PT ;  /* 0xc2fc00002700780b */ /* 0x000fe20003f2e000 */
[----:B------:R-:W-:Y:S01]  /*23a0*/  @!P4 FMUL R5, R5, 0.5 ;  /* 0x3f0000000505c820 */ /* 0x000fe20000400000 */
[----:B-1----:R-:W-:-:S03]  /*23b0*/  FADD R30, R29, R12 ;  /* 0x0000000c1d1e7221 */ /* 0x002fc60000000000 */
[----:B------:R-:W-:Y:S01]  /*23c0*/  @!P3 FMUL R38, R38, 0.5 ;  /* 0x3f0000002626b820 */ /* 0x000fe20000400000 */
[----:B------:R-:W1:Y:S01]  /*23d0*/  MUFU.EX2 R13, R52 ;  /* 0x00000034000d7308 */ /* 0x000e620000000800 */
[----:B--2---:R-:W-:Y:S01]  /*23e0*/  @!P2 FMUL R21, R21, R21 ;  /* 0x000000151515a220 */ /* 0x004fe20000400000 */
[----:B------:R-:W-:Y:S01]  /*23f0*/  FSETP.GEU.AND P2, PT, R26, -126, PT ;  /* 0xc2fc00001a00780b */ /* 0x000fe20003f4e000 */
[----:B------:R-:W-:-:S04]  /*2400*/  FADD R45, R30, R45 ;  /* 0x0000002d1e2d7221 */ /* 0x000fc80000000000 */
[----:B------:R-:W-:Y:S01]  /*2410*/  @!P1 FMUL R39, R39, 0.5 ;  /* 0x3f00000027279820 */ /* 0x000fe20000400000 */
[----:B------:R2:W4:Y:S01]  /*2420*/  MUFU.EX2 R42, R5 ;  /* 0x00000005002a7308 */ /* 0x0005220000000800 */
[----:B---3--:R-:W-:Y:S01]  /*2430*/  @!P5 FMUL R40, R40, R40 ;  /* 0x000000282828d220 */ /* 0x008fe20000400000 */
[----:B------:R-:W-:-:S05]  /*2440*/  FSETP.GEU.AND P5, PT, R43, -126, PT ;  /* 0xc2fc00002b00780b */ /* 0x000fca0003fae000 */
[----:B------:R-:W-:Y:S01]  /*2450*/  @!P2 FMUL R26, R26, 0.5 ;  /* 0x3f0000001a1aa820 */ /* 0x000fe20000400000 */
[----:B------:R3:W5:Y:S01]  /*2460*/  MUFU.EX2 R31, R38 ;  /* 0x00000026001f7308 */ /* 0x0007620000000800 */
[----:B-1----:R-:W-:Y:S01]  /*2470*/  @!P6 FMUL R13, R13, R13 ;  /* 0x0000000d0d0de220 */ /* 0x002fe20000400000 */
[----:B------:R-:W-:Y:S01]  /*2480*/  FSETP.GEU.AND P6, PT, R34, -126, PT ;  /* 0xc2fc00002200780b */ /* 0x000fe20003fce000 */
[----:B--2---:R-:W-:Y:S01]  /*2490*/  FADD R5, R24, R7 ;  /* 0x0000000718057221 */ /* 0x004fe20000000000 */
[----:B------:R-:W-:-:S03]  /*24a0*/  F2FP.BF16.F32.PACK_AB R24, R25, R24 ;  /* 0x000000181918723e */ /* 0x000fc600000010ff */
[----:B------:R-:W-:Y:S01]  /*24b0*/  @!P5 FMUL R43, R43, 0.5 ;  /* 0x3f0000002b2bd820 */ /* 0x000fe20000400000 */
[----:B------:R-:W1:Y:S01]  /*24c0*/  MUFU.EX2 R44, R39 ;  /* 0x00000027002c7308 */ /* 0x000e620000000800 */
[----:B----4-:R-:W-:Y:S01]  /*24d0*/  @!P4 FMUL R42, R42, R42 ;  /* 0x0000002a2a2ac220 */ /* 0x010fe20000400000 */
[----:B------:R-:W-:Y:S01]  /*24e0*/  FSETP.GEU.AND P4, PT, R47, -126, PT ;  /* 0xc2fc00002f00780b */ /* 0x000fe20003f8e000 */
[----:B---3--:R-:W-:-:S04]  /*24f0*/  FADD R38, R36, R13 ;  /* 0x0000000d24267221 */ /* 0x008fc80000000000 */
[----:B------:R-:W-:Y:S01]  /*2500*/  @!P6 FMUL R34, R34, 0.5 ;  /* 0x3f0000002222e820 */ /* 0x000fe20000400000 */
[----:B------:R2:W3:Y:S01]  /*2510*/  MUFU.EX2 R46, R26 ;  /* 0x0000001a002e7308 */ /* 0x0004e20000000800 */
[----:B-----5:R-:W-:Y:S01]  /*2520*/  @!P3 FMUL R31, R31, R31 ;  /* 0x0000001f1f1fb220 */ /* 0x020fe20000400000 */
        /* <DEDUP_REMOVED lines=9> */
[----:B---3--:R-:W-:Y:S01]  /*25c0*/  @!P2 FMUL R46, R46, R46 ;  /* 0x0000002e2e2ea220 */ /* 0x008fe20000400000 */
[----:B------:R-:W-:Y:S01]  /*25d0*/  FSETP.GEU.AND P2, PT, R54, -126, PT ;  /* 0xc2fc00003600780b */ /* 0x000fe20003f4e000 */
[----:B----4-:R-:W-:Y:S01]  /*25e0*/  FADD R34, R32, R11 ;  /* 0x0000000b20227221 */ /* 0x010fe20000000000 */
[----:B------:R-:W-:-:S03]  /*25f0*/  FADD R26, R26, R41 ;  /* 0x000000291a1a7221 */ /* 0x000fc60000000000 */
[----:B------:R-:W-:Y:S01]  /*2600*/  @!P1 FMUL R51, R51, 0.5 ;  /* 0x3f00000033339820 */ /* 0x000fe20000400000 */
[----:B------:R-:W2:Y:S01]  /*2610*/  MUFU.EX2 R47, R47 ;  /* 0x0000002f002f7308 */ /* 0x000ea20000000800 */
[----:B-----5:R-:W-:Y:S01]  /*2620*/  @!P6 FMUL R35, R35, R35 ;  /* 0x000000232323e220 */ /* 0x020fe20000400000 */
[----:B------:R-:W-:Y:S01]  /*2630*/  FSETP.GEU.AND P6, PT, R27, -126, PT ;  /* 0xc2fc00001b00780b */ /* 0x000fe20003fce000 */
[----:B------:R-:W-:Y:S01]  /*2640*/  FADD R5, R5, R34 ;  /* 0x0000002205057221 */ /* 0x000fe20000000000 */
[----:B------:R-:W-:-:S03]  /*2650*/  FADD R26, R26, R45 ;  /* 0x0000002d1a1a7221 */ /* 0x000fc60000000000 */
[----:B------:R-:W-:Y:S01]  /*2660*/  @!P2 FMUL R54, R54, 0.5 ;  /* 0x3f0000003636a820 */ /* 0x000fe20000400000 */
[----:B------:R-:W3:Y:S01]  /*2670*/  MUFU.EX2 R50, R50 ;  /* 0x0000003200327308 */ /* 0x000ee20000000800 */
[----:B-1----:R-:W-:Y:S01]  /*2680*/  @!P5 FMUL R43, R43, R43 ;  /* 0x0000002b2b2bd220 */ /* 0x002fe20000400000 */
[----:B------:R-:W-:-:S05]  /*2690*/  FSETP.GEU.AND P5, PT, R3, -126, PT ;  /* 0xc2fc00000300780b */ /* 0x000fca0003fae000 */
[----:B------:R-:W-:Y:S01]  /*26a0*/  @!P6 FMUL R27, R27, 0.5 ;  /* 0x3f0000001b1be820 */ /* 0x000fe20000400000 */
[----:B------:R-:W1:Y:S01]  /*26b0*/  MUFU.EX2 R51, R51 ;  /* 0x0000003300337308 */ /* 0x000e620000000800 */
[----:B--2---:R-:W-:-:S04]  /*26c0*/  @!P4 FMUL R47, R47, R47 ;  /* 0x0000002f2f2fc220 */ /* 0x004fc80000400000 */
[----:B------:R-:W-:Y:S02]  /*26d0*/  FADD R34, R40, R47 ;  /* 0x0000002f28227221 */ /* 0x000fe40000000000 */
[----:B------:R-:W-:Y:S01]  /*26e0*/  @!P5 FMUL R3, R3, 0.5 ;  /* 0x3f0000000303d820 */ /* 0x000fe20000400000 */
[----:B------:R2:W4:Y:S01]  /*26f0*/  MUFU.EX2 R48, R27 ;  /* 0x0000001b00307308 */ /* 0x0005220000000800 */
[----:B---3--:R-:W-:-:S04]  /*2700*/  @!P3 FMUL R50, R50, R50 ;  /* 0x000000323232b220 */ /* 0x008fc80000400000 */
[----:B------:R-:W-:-:S03]  /*2710*/  FADD R52, R35, R50 ;  /* 0x0000003223347221 */ /* 0x000fc60000000000 */
[----:B------:R-:W3:Y:S01]  /*2720*/  MUFU.EX2 R54, R54 ;  /* 0x0000003600367308 */ /* 0x000ee20000000800 */
[----:B--2---:R-:W-:Y:S01]  /*2730*/  FADD R27, R28, R9 ;  /* 0x000000091c1b7221 */ /* 0x004fe20000000000 */
[----:B-1----:R-:W-:-:S03]  /*2740*/  @!P1 FMUL R51, R51, R51 ;  /* 0x0000003333339220 */ /* 0x002fc60000400000 */
[----:B------:R-:W-:Y:S01]  /*2750*/  FADD R38, R27, R38 ;  /* 0x000000261b267221 */ /* 0x000fe20000000000 */
[----:B------:R-:W-:Y:S01]  /*2760*/  FADD R27, R20, R43 ;  /* 0x0000002b141b7221 */ /* 0x000fe20000000000 */
[----:B------:R-:W-:Y:S01]  /*2770*/  FADD R56, R42, R51 ;  /* 0x000000332a387221 */ /* 0x000fe20000000000 */
[----:B------:R1:W2:Y:S01]  /*2780*/  MUFU.EX2 R39, R3 ;  /* 0x0000000300277308 */ /* 0x0002a20000000800 */
[----:B------:R-:W-:Y:S01]  /*2790*/  FADD R5, R5, R38 ;  /* 0x0000002605057221 */ /* 0x000fe20000000000 */
[----:B----4-:R-:W-:Y:S01]  /*27a0*/  @!P6 FMUL R48, R48, R48 ;  /* 0x000000303030e220 */ /* 0x010fe20000400000 */
[----:B------:R-:W-:Y:S01]  /*27b0*/  IMAD.U32 R38, RZ, RZ, UR13 ;  /* 0x0000000dff267e24 */ /* 0x000fe2000f8e00ff */
[----:B------:R-:W-:Y:S01]  /*27c0*/  UIADD3 UR13, UR39, 0x1, URZ ;  /* 0x00000001270d7890 */ /* 0x000fe2000fffe03f */
[----:B------:R-:W-:Y:S01]  /*27d0*/  FADD R27, R27, R56 ;  /* 0x000000381b1b7221 */ /* 0x000fe20000000000 */
[----:B------:R-:W-:Y:S01]  /*27e0*/  FADD R30, R21, R48 ;  /* 0x00000030151e7221 */ /* 0x000fe20000000000 */
[----:B------:R4:W-:Y:S01]  /*27f0*/  SYNCS.ARRIVE.TRANS64.A1T0 RZ, [R38+UR15], RZ ;  /* 0x000000ff26ff79a7 */ /* 0x0009e2000810000f */
[----:B------:R-:W-:Y:S01]  /*2800*/  UISETP.NE.AND UP0, UPT, UR13, 0x5, UPT ;  /* 0x000000050d00788c */ /* 0x000fe2000bf05270 */
[----:B---3--:R-:W-:Y:S01]  /*2810*/  @!P2 FMUL R54, R54, R54 ;  /* 0x000000363636a220 */ /* 0x008fe20000400000 */
[----:B-1----:R-:W-:-:S02]  /*2820*/  FADD R3, R15, R46 ;  /* 0x0000002e0f037221 */ /* 0x002fc40000000000 */
[----:B------:R-:W-:Y:S01]  /*2830*/  USEL UR6, URZ, 0x1, UP0 ;  /* 0x000000013f067887 */ /* 0x000fe20008000000 */
[----:B------:R-:W-:Y:S01]  /*2840*/  FADD R41, R31, R54 ;  /* 0x000000361f297221 */ /* 0x000fe20000000000 */
[----:B------:R-:W-:Y:S01]  /*2850*/  FADD R3, R3, R52 ;  /* 0x0000003403037221 */ /* 0x000fe20000000000 */
[----:B------:R-:W-:Y:S01]  /*2860*/  USEL UR13, UR13, URZ, UP0 ;  /* 0x0000003f0d0d7287 */ /* 0x000fe20008000000 */
[----:B----4-:R-:W-:Y:S01]  /*2870*/  F2FP.BF16.F32.PACK_AB R38, R14, R13 ;  /* 0x0000000d0e26723e */ /* 0x010fe200000010ff */
[----:B--2---:R-:W-:Y:S01]  /*2880*/  @!P5 FMUL R39, R39, R39 ;  /* 0x000000272727d220 */ /* 0x004fe20000400000 */
[----:B------:R-:W-:Y:S01]  /*2890*/  FADD R30, R30, R41 ;  /* 0x000000291e1e7221 */ /* 0x000fe20000000000 */
[----:B------:R-:W-:Y:S02]  /*28a0*/  LOP3.LUT R22, R22, UR6, RZ, 0x3c, !PT ;  /* 0x0000000616167c12 */ /* 0x000fe4000f8e3cff */
[----:B------:R-:W-:Y:S01]  /*28b0*/  FADD R49, R44, R39 ;  /* 0x000000272c317221 */ /* 0x000fe20000000000 */
[----:B------:R-:W-:Y:S01]  /*28c0*/  FADD R30, R3, R30 ;  /* 0x0000001e031e7221 */ /* 0x000fe20000000000 */
[----:B------:R-:W-:Y:S01]  /*28d0*/  FADD R3, R5, R26 ;  /* 0x0000001a05037221 */ /* 0x000fe20000000000 */
[----:B------:R-:W-:Y:S01]  /*28e0*/  F2FP.BF16.F32.PACK_AB R26, R29, R28 ;  /* 0x0000001c1d1a723e */ /* 0x000fe200000010ff */
[----:B------:R-:W-:Y:S01]  /*28f0*/  FADD R34, R34, R49 ;  /* 0x0000003122227221 */ /* 0x000fe20000000000 */
[----:B------:R-:W-:-:S02]  /*2900*/  F2FP.BF16.F32.PACK_AB R28, R33, R32 ;  /* 0x00000020211c723e */ /* 0x000fc400000010ff */
[----:B------:R-:W-:Y:S01]  /*2910*/  F2FP.BF16.F32.PACK_AB R29, R42, R35 ;  /* 0x000000232a1d723e */ /* 0x000fe200000010ff */
[----:B------:R-:W-:Y:S01]  /*2920*/  FADD R27, R27, R34 ;  /* 0x000000221b1b7221 */ /* 0x000fe20000000000 */
[----:B------:R-:W-:Y:S02]  /*2930*/  F2FP.BF16.F32.PACK_AB R32, R10, R7 ;  /* 0x000000070a20723e */ /* 0x000fe400000010ff */
[----:B------:R-:W-:Y:S01]  /*2940*/  F2FP.BF16.F32.PACK_AB R34, R12, R9 ;  /* 0x000000090c22723e */ /* 0x000fe200000010ff */
[----:B------:R-:W-:Y:S01]  /*2950*/  FADD R5, R30, R27 ;  /* 0x0000001b1e057221 */ /* 0x000fe20000000000 */
[----:B------:R-:W-:Y:S02]  /*2960*/  F2FP.BF16.F32.PACK_AB R30, R37, R36 ;  /* 0x00000024251e723e */ /* 0x000fe400000010ff */
[----:B------:R-:W-:Y:S02]  /*2970*/  F2FP.BF16.F32.PACK_AB R36, R8, R11 ;  /* 0x0000000b0824723e */ /* 0x000fe400000010ff */
[----:B------:R-:W-:-:S02]  /*2980*/  F2FP.BF16.F32.PACK_AB R27, R40, R21 ;  /* 0x00000015281b723e */ /* 0x000fc400000010ff */
[----:B------:R-:W-:Y:S02]  /*2990*/  F2FP.BF16.F32.PACK_AB R31, R44, R31 ;  /* 0x0000001f2c1f723e */ /* 0x000fe400000010ff */
[----:B------:R-:W-:Y:S02]  /*29a0*/  F2FP.BF16.F32.PACK_AB R33, R43, R46 ;  /* 0x0000002e2b21723e */ /* 0x000fe400000010ff */
[----:B------:R-:W-:Y:S02]  /*29b0*/  F2FP.BF16.F32.PACK_AB R35, R47, R48 ;  /* 0x000000302f23723e */ /* 0x000fe400000010ff */
[----:B------:R-:W-:Y:S01]  /*29c0*/  F2FP.BF16.F32.PACK_AB R37, R51, R50 ;  /* 0x000000323325723e */ /* 0x000fe200000010ff */
[----:B------:R-:W-:Y:S06]  /*29d0*/  @!P0 BRA `(.L_x_21) ;  /* 0x0000000000048947 */ /* 0x000fec0003800000 */
[----:B------:R-:W-:Y:S01]  /*29e0*/  BPT.TRAP 0x1 ;  /* 0x000000040000795c */ /* 0x000fe20000300000 */
.L_x_21:
[----:B------:R-:W-:Y:S01]  /*29f0*/  ULEA UR6, UR13, UR44, 0x3 ;  /* 0x0000002c0d067291 */ /* 0x000fe2000f8e183f */
[----:B------:R-:W-:-:S08]  /*2a00*/  SHF.L.U32 R7, R22, 0x1f, RZ ;  /* 0x0000001f16077819 */ /* 0x000fd000000006ff */
[----:B------:R-:W1:Y:S02]  /*2a10*/  SYNCS.PHASECHK.TRANS64.TRYWAIT P1, [UR6+0x9400], R7 ;  /* 0x00940007ff0075a7 */ /* 0x000e640008020146 */
[----:B-1----:R-:W-:Y:S05]  /*2a20*/  @!P1 BRA `(.L_x_22) ;  /* 0x00000060006c9947 */ /* 0x002fea0003800000 */
.L_x_123:
[----:B------:R-:W-:Y:S01]  /*2a30*/  ULEA UR10, UR13, UR45, 0x8 ;  /* 0x0000002d0d0a7291 */ /* 0x000fe2000f8e403f */
[----:B------:R-:W-:Y:S01]  /*2a40*/  WARPGROUP.ARRIVE ;  /* 0x00000000000079c5 */ /* 0x000fe20000000000 */
[----:B------:R-:W-:Y:S01]  /*2a50*/  UMOV UR7, 0x80000020 ;  /* 0x8000002000077882 */ /* 0x000fe20000000000 */
[----:B------:R-:W-:-:S04]  /*2a60*/  F2FP.BF16.F32.PACK_AB R39, R39, R54 ;  /* 0x000000362727723e */ /* 0x000fc800000010ff */
[----:B------:R-:W-:Y:S02]  /*2a70*/  UMOV UR6, UR10 ;  /* 0x0000000a00067c82 */ /* 0x000fe40008000000 */
[----:B------:R-:W-:Y:S01]  /*2a80*/  HGMMA.64x32x16.F32.BF16 R56, R24, gdesc[UR4].tnspB, RZ, !UPT, gsb0 ;  /* 0x4060000418387df0 */ /* 0x000fe2000c0018ff */
[----:B------:R-:W-:Y:S01]  /*2a90*/  UIADD3 UR6, UR10, 0x40, URZ ;  /* 0x000000400a067890 */ /* 0x000fe2000fffe03f */
[----:B------:R-:W-:Y:S01]  /*2aa0*/  UMOV UR7, 0x80000020 ;  /* 0x8000002000077882 */ /* 0x000fe20000000000 */
[----:B------:R-:W-:Y:S02]  /*2ab0*/  WARPGROUP.DEPBAR.LE gsb0, 0x0 ;  /* 0x00008000000079c5 */ /* 0x000fe40000010000 */
[----:B------:R-:W-:-:S06]  /*2ac0*/  WARPGROUP.ARRIVE ;  /* 0x00000000000079c5 */ /* 0x000fcc0000000000 */
[----:B------:R-:W-:Y:S01]  /*2ad0*/  HGMMA.64x32x16.F32.BF16 R56, R28, gdesc[UR4].tnspB, R56, gsb0 ;  /* 0x406000041c387df0 */ /* 0x000fe20008001838 */
        /* <DEDUP_REMOVED lines=9> */
[----:B------:R-:W-:Y:S03]  /*2b70*/  HGMMA.64x32x16.F32.BF16 R56, R36, gdesc[UR4].tnspB, R56, gsb0 ;  /* 0x4060000424387df0 */ /* 0x000fe60008001838 */
[----:B------:R-:W-:Y:S02]  /*2b80*/  WARPGROUP.DEPBAR.LE gsb0, 0x0 ;  /* 0x00008000000079c5 */ /* 0x000fe40000010000 */
[----:B------:R-:W-:Y:S05]  /*2b90*/  @!P0 BRA `(.L_x_23) ;  /* 0x0000000000048947 */ /* 0x000fea0003800000 */
[----:B------:R-:W-:Y:S01]  /*2ba0*/  BPT.TRAP 0x1 ;  /* 0x000000040000795c */ /* 0x000fe20000300000 */
.L_x_23:
[----:B------:R-:W-:Y:S02]  /*2bb0*/  UISETP.GT.U32.AND UP0, UPT, UR41, 0x1, UPT ;  /* 0x000000012900788c */ /* 0x000fe4000bf04070 */
[----:B------:R-:W-:-:S04]  /*2bc0*/  UIADD3 UR6, UR14, 0x9428, URZ ;  /* 0x000094280e067890 */ /* 0x000fc8000fffe03f */
[----:B------:R-:W-:Y:S01]  /*2bd0*/  PLOP3.LUT P1, PT, PT, PT, UP0, 0x80, 0x0 ;  /* 0x000000000000781c */ /* 0x000fe20003f2f008 */
[----:B------:R-:W-:-:S09]  /*2be0*/  UPRMT UR6, URZ, 0x654, UR6 ;  /* 0x000006543f067896 */ /* 0x000fd20008000006 */
[----:B------:R-:W-:Y:S03]  /*2bf0*/  SYNCS.ARRIVE.TRANS64.RED.A1T0 RZ, [UR6], RZ ;  /* 0x000000ffffff79a7 */ /* 0x000fe60008100406 */
[----:B------:R-:W-:Y:S05]  /*2c00*/  @P1 BRA `(.L_x_24) ;  /* 0x0000000000041947 */ /* 0x000fea0003800000 */
[----:B------:R-:W-:Y:S01]  /*2c10*/  BPT.TRAP 0x1 ;  /* 0x000000040000795c */ /* 0x000fe20000300000 */
.L_x_24:
[----:B------:R-:W-:Y:S01]  /*2c20*/  UIADD3 UR39, UR13, 0x1, URZ ;  /* 0x000000010d277890 */ /* 0x000fe2000fffe03f */
[----:B------:R-:W-:Y:S01]  /*2c30*/  ISETP.GE.AND P2, PT, R0, 0x4, PT ;  /* 0x000000040000780c */ /* 0x000fe20003f46270 */
[----:B-1----:R-:W-:Y:S02]  /*2c40*/  VIADD R7, R18, 0x40 ;  /* 0x0000004012077836 */ /* 0x002fe40000000000 */
[----:B------:R-:W-:Y:S01]  /*2c50*/  UISETP.NE.AND UP0, UPT, UR39, 0x5, UPT ;  /* 0x000000052700788c */ /* 0x000fe2000bf05270 */
[----:B------:R-:W-:-:S03]  /*2c60*/  VIADD R8, R0, 0xfffffffe ;  /* 0xfffffffe00087836 */ /* 0x000fc60000000000 */
[----:B------:R-:W-:Y:S02]  /*2c70*/  USEL UR6, URZ, 0x1, UP0 ;  /* 0x000000013f067887 */ /* 0x000fe40008000000 */
[----:B------:R-:W-:-:S04]  /*2c80*/  USEL UR39, UR39, URZ, UP0 ;  /* 0x0000003f27277287 */ /* 0x000fc80008000000 */
[----:B------:R-:W-:Y:S01]  /*2c90*/  LOP3.LUT R22, R22, UR6, RZ, 0x3c, !PT ;  /* 0x0000000616167c12 */ /* 0x000fe2000f8e3cff */
[----:B------:R-:W-:Y:S07]  /*2ca0*/  @!P2 BRA `(.L_x_25) ;  /* 0x0000001400d0a947 */ /* 0x000fee0003800000 */
[----:B------:R-:W-:Y:S01]  /*2cb0*/  VIADD R0, R0, 0xfffffffd ;  /* 0xfffffffd00007836 */ /* 0x000fe20000000000 */
[----:B------:R-:W-:Y:S01]  /*2cc0*/  ULDC UR14, c[0x0][0x604] ;  /* 0x00018100000e7ab9 */ /* 0x000fe20000000800 */
[----:B------:R-:W-:Y:S02]  /*2cd0*/  IMAD.MOV.U32 R9, RZ, RZ, R4 ;  /* 0x000000ffff097224 */ /* 0x000fe400078e0004 */
[----:B------:R-:W-:-:S07]  /*2ce0*/  IMAD.MOV.U32 R11, RZ, RZ, R6 ;  /* 0x000000ffff0b7224 */ /* 0x000fce00078e0006 */
.L_x_36:
[----:B------:R-:W-:Y:S01]  /*2cf0*/  IMAD.MOV.U32 R8, RZ, RZ, R0 ;  /* 0x000000ffff087224 */ /* 0x000fe200078e0000 */
[----:B------:R-:W-:Y:S06]  /*2d00*/  @!P0 BRA `(.L_x_26) ;  /* 0x0000000000048947 */ /* 0x000fec0003800000 */
[----:B------:R-:W-:Y:S01]  /*2d10*/  BPT.TRAP 0x1 ;  /* 0x000000040000795c */ /* 0x000fe20000300000 */
.L_x_26:
[----:B------:R-:W-:Y:S01]  /*2d20*/  ULEA UR6, UR39, UR44, 0x3 ;  /* 0x0000002c27067291 */ /* 0x000fe2000f8e183f */
[----:B------:R-:W-:-:S08]  /*2d30*/  SHF.L.U32 R0, R22, 0x1f, RZ ;  /* 0x0000001f16007819 */ /* 0x000fd000000006ff */
[----:B------:R-:W1:Y:S02]  /*2d40*/  SYNCS.PHASECHK.TRANS64.TRYWAIT P2, [UR6+0x9400], R0 ;  /* 0x00940000ff0075a7 */ /* 0x000e640008040146 */
[----:B-1----:R-:W-:Y:S05]  /*2d50*/  @!P2 BRA `(.L_x_27) ;  /* 0x0000005c00b8a947 */ /* 0x002fea0003800000 */
.L_x_124:
[----:B------:R-:W-:Y:S01]  /*2d60*/  ULEA UR10, UR39, UR47, 0x8 ;  /* 0x0000002f270a7291 */ /* 0x000fe2000f8e403f */
[----:B------:R-:W-:Y:S01]  /*2d70*/  WARPGROUP.ARRIVE ;  /* 0x00000000000079c5 */ /* 0x000fe20000000000 */
[----:B------:R-:W-:Y:S01]  /*2d80*/  UMOV UR11, 0x80000020 ;  /* 0x80000020000b7882 */ /* 0x000fe20000000000 */
[----:B------:R-:W-:Y:S01]  /*2d90*/  UMOV UR7, 0x80000020 ;  /* 0x8000002000077882 */ /* 0x000fe20000000000 */
[----:B------:R-:W-:Y:S02]  /*2da0*/  UIADD3 UR6, UR10, 0x2, URZ ;  /* 0x000000020a067890 */ /* 0x000fe4000fffe03f */
[----:B------:R-:W-:-:S03]  /*2db0*/  UIADD3 UR39, UR39, 0x1, URZ ;  /* 0x0000000127277890 */ /* 0x000fc6000fffe03f */
[----:B------:R-:W-:Y:S01]  /*2dc0*/  HGMMA.64x64x16.F32.BF16 R24, gdesc[UR8], RZ, !UPT, gsb0 ;  /* 0x00e00000081879f0 */ /* 0x000fe2000c0018ff */
[----:B------:R-:W-:-:S04]  /*2dd0*/  UISETP.NE.AND UP0, UPT, UR39, 0x5, UPT ;  /* 0x000000052700788c */ /* 0x000fc8000bf05270 */
[----:B------:R-:W-:Y:S01]  /*2de0*/  USEL UR39, UR39, URZ, UP0 ;  /* 0x0000003f27277287 */ /* 0x000fe20008000000 */
[----:B------:R-:W-:Y:S02]  /*2df0*/  WARPGROUP.DEPBAR.LE gsb0, 0x0 ;  /* 0x00008000000079c5 */ /* 0x000fe40000010000 */
[----:B------:R-:W-:-:S06]  /*2e00*/  WARPGROUP.ARRIVE ;  /* 0x00000000000079c5 */ /* 0x000fcc0000000000 */
[----:B------:R-:W-:Y:S01]  /*2e10*/  HGMMA.64x64x16.F32.BF16 R24, gdesc[UR4], R24, gsb0 ;  /* 0x00e00000041879f0 */ /* 0x000fe20008001818 */
[----:B------:R-:W-:-:S06]  /*2e20*/  USEL UR6, URZ, 0x1, UP0 ;  /* 0x000000013f067887 */ /* 0x000fcc0008000000 */
[----:B------:R-:W-:Y:S01]  /*2e30*/  LOP3.LUT R77, R22, UR6, RZ, 0x3c, !PT ;  /* 0x00000006164d7c12 */ /* 0x000fe2000f8e3cff */
[----:B------:R-:W-:Y:S02]  /*2e40*/  WARPGROUP.DEPBAR.LE gsb0, 0x0 ;  /* 0x00008000000079c5 */ /* 0x000fe40000010000 */
[----:B------:R-:W-:Y:S05]  /*2e50*/  @!P0 BRA `(.L_x_28) ;  /* 0x0000000000048947 */ /* 0x000fea0003800000 */
[----:B------:R-:W-:Y:S01]  /*2e60*/  BPT.TRAP 0x1 ;  /* 0x000000040000795c */ /* 0x000fe20000300000 */
.L_x_28:
[----:B-1----:R-:W-:Y:S01]  /*2e70*/  FMNMX R0, R24, R9, !PT ;  /* 0x0000000918007209 */ /* 0x002fe20007800000 */
[----:B------:R-:W-:Y:S01]  /*2e80*/  ULEA UR6, UR39, UR44, 0x3 ;  /* 0x0000002c27067291 */ /* 0x000fe2000f8e183f */
[----:B------:R-:W-:Y:S02]  /*2e90*/  FMNMX R6, R26, R11, !PT ;  /* 0x0000000b1a067209 */ /* 0x000fe40007800000 */
[----:B------:R-:W-:Y:S02]  /*2ea0*/  FMNMX R13, R25, R0, !PT ;  /* 0x00000000190d7209 */ /* 0x000fe40007800000 */
[----:B------:R-:W-:Y:S02]  /*2eb0*/  FMNMX R15, R27, R6, !PT ;  /* 0x000000061b0f7209 */ /* 0x000fe40007800000 */
[----:B------:R-:W-:Y:S02]  /*2ec0*/  FMNMX R0, R28, R13, !PT ;  /* 0x0000000d1c007209 */ /* 0x000fe40007800000 */
[----:B------:R-:W-:-:S02]  /*2ed0*/  FMNMX R6, R30, R15, !PT ;  /* 0x0000000f1e067209 */ /* 0x000fc40007800000 */
[----:B------:R-:W-:Y:S02]  /*2ee0*/  FMNMX R13, R29, R0, !PT ;  /* 0x000000001d0d7209 */ /* 0x000fe40007800000 */
[----:B------:R-:W-:Y:S02]  /*2ef0*/  FMNMX R15, R31, R6, !PT ;  /* 0x000000061f0f7209 */ /* 0x000fe40007800000 */
[----:B------:R-:W-:Y:S02]  /*2f00*/  FMNMX R0, R32, R13, !PT ;  /* 0x0000000d20007209 */ /* 0x000fe40007800000 */
[----:B------:R-:W-:Y:S02]  /*2f10*/  FMNMX R6, R34, R15, !PT ;  /* 0x0000000f22067209 */ /* 0x000fe40007800000 */
[----:B------:R-:W-:Y:S02]  /*2f20*/  FMNMX R13, R33, R0, !PT ;  /* 0x00000000210d7209 */ /* 0x000fe40007800000 */
[----:B------:R-:W-:-:S02]  /*2f30*/  FMNMX R15, R35, R6, !PT ;  /* 0x00000006230f7209 */ /* 0x000fc40007800000 */
[----:B------:R-:W-:Y:S02]  /*2f40*/  FMNMX R0, R36, R13, !PT ;  /* 0x0000000d24007209 */ /* 0x000fe40007800000 */
[----:B------:R-:W-:Y:S02]  /*2f50*/  FMNMX R6, R38, R15, !PT ;  /* 0x0000000f26067209 */ /* 0x000fe40007800000 */
[----:B------:R-:W-:-:S04]  /*2f60*/  FMNMX R13, R37, R0, !PT ;  /* 0x00000000250d7209 */ /* 0x000fc80007800000 */
[----:B------:R-:W-:-:S04]  /*2f70*/  FMNMX R0, R40, R13, !PT ;  /* 0x0000000d28007209 */ /* 0x000fc80007800000 */
[----:B------:R-:W-:-:S04]  /*2f80*/  FMNMX R13, R41, R0, !PT ;  /* 0x00000000290d7209 */ /* 0x000fc80007800000 */
[----:B------:R-:W-:-:S04]  /*2f90*/  FMNMX R0, R44, R13, !PT ;  /* 0x0000000d2c007209 */ /* 0x000fc80007800000 */
[----:B------:R-:W-:-:S04]  /*2fa0*/  FMNMX R13, R45, R0, !PT ;  /* 0x000000002d0d7209 */ /* 0x000fc80007800000 */
[----:B------:R-:W-:-:S04]  /*2fb0*/  FMNMX R0, R48, R13, !PT ;  /* 0x0000000d30007209 */ /* 0x000fc80007800000 */
[----:B------:R-:W-:-:S04]  /*2fc0*/  FMNMX R13, R49, R0, !PT ;  /* 0x00000000310d7209 */ /* 0x000fc80007800000 */
[----:B------:R-:W-:-:S04]  /*2fd0*/  FMNMX R0, R52, R13, !PT ;  /* 0x0000000d34007209 */ /* 0x000fc80007800000 */
[----:B------:R-:W-:-:S05]  /*2fe0*/  FMNMX R0, R53, R0, !PT ;  /* 0x0000000035007209 */ /* 0x000fca0007800000 */
[----:B------:R-:W1:Y:S02]  /*2ff0*/  SHFL.BFLY PT, R13, R0, 0x1, 0x1f ;  /* 0x0c201f00000d7f89 */ /* 0x000e6400000e0000 */
[----:B-1----:R-:W-:-:S05]  /*3000*/  FMNMX R13, R0, R13, !PT ;  /* 0x0000000d000d7209 */ /* 0x002fca0007800000 */
[----:B------:R-:W1:Y:S02]  /*3010*/  SHFL.BFLY PT, R4, R13, 0x2, 0x1f ;  /* 0x0c401f000d047f89 */ /* 0x000e6400000e0000 */
[----:B-1----:R-:W-:Y:S02]  /*3020*/  FMNMX R4, R13, R4, !PT ;  /* 0x000000040d047209 */ /* 0x002fe40007800000 */
[----:B------:R-:W-:Y:S02]  /*3030*/  FMNMX R13, R39, R6, !PT ;  /* 0x00000006270d7209 */ /* 0x000fe40007800000 */
[----:B------:R-:W-:Y:S02]  /*3040*/  FSETP.NEU.AND P2, PT, R4, -INF , PT ;  /* 0xff8000000400780b */ /* 0x000fe40003f4d000 */
[----:B------:R-:W-:Y:S02]  /*3050*/  FMNMX R6, R42, R13, !PT ;  /* 0x0000000d2a067209 */ /* 0x000fe40007800000 */
[----:B------:R-:W-:-:S02]  /*3060*/  FSEL R0, R4, RZ, P2 ;  /* 0x000000ff04007208 */ /* 0x000fc40001000000 */
[----:B------:R-:W-:-:S03]  /*3070*/  FMNMX R13, R43, R6, !PT ;  /* 0x000000062b0d7209 */ /* 0x000fc60007800000 */
[----:B------:R-:W-:Y:S01]  /*3080*/  FMUL R10, R0, UR14 ;  /* 0x0000000e000a7c20 */ /* 0x000fe20008400000 */
[----:B------:R-:W-:Y:S01]  /*3090*/  FMNMX R6, R46, R13, !PT ;  /* 0x0000000d2e067209 */ /* 0x000fe20007800000 */
[----:B------:R-:W-:Y:S02]  /*30a0*/  FADD R0, -R0, R9 ;  /* 0x0000000900007221 */ /* 0x000fe40000000100 */
[--C-:B------:R-:W-:Y:S01]  /*30b0*/  FFMA R24, R24, UR14, -R10.reuse ;  /* 0x0000000e18187c23 */ /* 0x100fe2000800080a */
[--C-:B------:R-:W-:Y:S01]  /*30c0*/  FFMA R25, R25, UR14, -R10.reuse ;  /* 0x0000000e19197c23 */ /* 0x100fe2000800080a */
[--C-:B------:R-:W-:Y:S01]  /*30d0*/  FFMA R28, R28, UR14, -R10.reuse ;  /* 0x0000000e1c1c7c23 */ /* 0x100fe2000800080a */
[--C-:B------:R-:W-:Y:S01]  /*30e0*/  FFMA R29, R29, UR14, -R10.reuse ;  /* 0x0000000e1d1d7c23 */ /* 0x100fe2000800080a */
[----:B------:R-:W-:Y:S01]  /*30f0*/  FMNMX R13, R47, R6, !PT ;  /* 0x000000062f0d7209 */ /* 0x000fe20007800000 */
[--C-:B------:R-:W-:Y:S01]  /*3100*/  FFMA R32, R32, UR14, -R10.reuse ;  /* 0x0000000e20207c23 */ /* 0x100fe2000800080a */
[----:B------:R-:W-:Y:S01]  /*3110*/  FSETP.GEU.AND P5, PT, R24, -126, PT ;  /* 0xc2fc00001800780b */ /* 0x000fe20003fae000 */
[--C-:B------:R-:W-:Y:S01]  /*3120*/  FFMA R33, R33, UR14, -R10.reuse ;  /* 0x0000000e21217c23 */ /* 0x100fe2000800080a */
[----:B------:R-:W-:Y:S01]  /*3130*/  FSETP.GEU.AND P3, PT, R25, -126, PT ;  /* 0xc2fc00001900780b */ /* 0x000fe20003f6e000 */
[--C-:B------:R-:W-:Y:S01]  /*3140*/  FFMA R36, R36, UR14, -R10.reuse ;  /* 0x0000000e24247c23 */ /* 0x100fe2000800080a */
[----:B------:R-:W-:Y:S01]  /*3150*/  FSETP.GEU.AND P2, PT, R28, -126, PT ;  /* 0xc2fc00001c00780b */ /* 0x000fe20003f4e000 */
[--C-:B------:R-:W-:Y:S01]  /*3160*/  FFMA R37, R37, UR14, -R10.reuse ;  /* 0x0000000e25257c23 */ /* 0x100fe2000800080a */
[----:B------:R-:W-:Y:S01]  /*3170*/  FSETP.GEU.AND P4, PT, R29, -126, PT ;  /* 0xc2fc00001d00780b */ /* 0x000fe20003f8e000 */
[--C-:B------:R-:W-:Y:S01]  /*3180*/  FFMA R40, R40, UR14, -R10.reuse ;  /* 0x0000000e28287c23 */ /* 0x100fe2000800080a */
[----:B------:R-:W-:Y:S01]  /*3190*/  FMNMX R6, R50, R13, !PT ;  /* 0x0000000d32067209 */ /* 0x000fe20007800000 */
[--C-:B------:R-:W-:Y:S01]  /*31a0*/  FFMA R41, R41, UR14, -R10.reuse ;  /* 0x0000000e29297c23 */ /* 0x100fe2000800080a */
[----:B------:R-:W-:Y:S01]  /*31b0*/  FSETP.GEU.AND P6, PT, R32, -126, PT ;  /* 0xc2fc00002000780b */ /* 0x000fe20003fce000 */
[--C-:B------:R-:W-:Y:S01]  /*31c0*/  FFMA R44, R44, UR14, -R10.reuse ;  /* 0x0000000e2c2c7c23 */ /* 0x100fe2000800080a */
[----:B------:R-:W-:Y:S01]  /*31d0*/  FMNMX R13, R51, R6, !PT ;  /* 0x00000006330d7209 */ /* 0x000fe20007800000 */
[----:B------:R-:W-:Y:S01]  /*31e0*/  @!P5 FMUL R24, R24, 0.5 ;  /* 0x3f0000001818d820 */ /* 0x000fe20000400000 */
[--C-:B------:R-:W-:Y:S01]  /*31f0*/  FFMA R45, R45, UR14, -R10.reuse ;  /* 0x0000000e2d2d7c23 */ /* 0x100fe2000800080a */
[----:B------:R-:W-:Y:S01]  /*3200*/  @!P3 FMUL R25, R25, 0.5 ;  /* 0x3f0000001919b820 */ /* 0x000fe20000400000 */
[----:B------:R-:W-:Y:S01]  /*3210*/  FMNMX R6, R54, R13, !PT ;  /* 0x0000000d36067209 */ /* 0x000fe20007800000 */
[----:B------:R-:W-:Y:S01]  /*3220*/  @!P2 FMUL R28, R28, 0.5 ;  /* 0x3f0000001c1ca820 */ /* 0x000fe20000400000 */
[--C-:B------:R-:W-:Y:S01]  /*3230*/  FFMA R48, R48, UR14, -R10.reuse ;  /* 0x0000000e30307c23 */ /* 0x100fe2000800080a */
[----:B------:R-:W1:Y:S01]  /*3240*/  MUFU.EX2 R24, R24 ;  /* 0x0000001800187308 */ /* 0x000e620000000800 */
[----:B------:R-:W-:Y:S01]  /*3250*/  FMNMX R6, R55, R6, !PT ;  /* 0x0000000637067209 */ /* 0x000fe20007800000 */
[----:B------:R-:W-:Y:S01]  /*3260*/  @!P4 FMUL R29, R29, 0.5 ;  /* 0x3f0000001d1dc820 */ /* 0x000fe20000400000 */
[--C-:B------:R-:W-:Y:S01]  /*3270*/  FFMA R49, R49, UR14, -R10.reuse ;  /* 0x0000000e31317c23 */ /* 0x100fe2000800080a */
[----:B------:R-:W-:Y:S01]  /*3280*/  @!P6 FMUL R32, R32, 0.5 ;  /* 0x3f0000002020e820 */ /* 0x000fe20000400000 */
[--C-:B------:R-:W-:Y:S01]  /*3290*/  FFMA R53, R53, UR14, -R10.reuse ;  /* 0x0000000e35357c23 */ /* 0x100fe2000800080a */
[----:B------:R-:W2:Y:S01]  /*32a0*/  SHFL.BFLY PT, R13, R6, 0x1, 0x1f ;  /* 0x0c201f00060d7f89 */ /* 0x000ea200000e0000 */
[----:B------:R-:W-:Y:S01]  /*32b0*/  FFMA R52, R52, UR14, -R10 ;  /* 0x0000000e34347c23 */ /* 0x000fe2000800080a */
[----:B------:R-:W3:Y:S01]  /*32c0*/  MUFU.EX2 R25, R25 ;  /* 0x0000001900197308 */ /* 0x000ee20000000800 */
[----:B------:R-:W-:-:S07]  /*32d0*/  FMUL R0, R0, UR14 ;  /* 0x0000000e00007c20 */ /* 0x000fce0008400000 */
[----:B------:R-:W4:Y:S01]  /*32e0*/  MUFU.EX2 R28, R28 ;  /* 0x0000001c001c7308 */ /* 0x000f220000000800 */
[----:B-1----:R-:W-:Y:S01]  /*32f0*/  @!P5 FMUL R24, R24, R24 ;  /* 0x000000181818d220 */ /* 0x002fe20000400000 */
[----:B------:R-:W-:-:S06]  /*3300*/  FSETP.GEU.AND P5, PT, R33, -126, PT ;  /* 0xc2fc00002100780b */ /* 0x000fcc0003fae000 */
[----:B------:R-:W1:Y:S01]  /*3310*/  MUFU.EX2 R29, R29 ;  /* 0x0000001d001d7308 */ /* 0x000e620000000800 */
[----:B---3--:R-:W-:Y:S01]  /*3320*/  @!P3 FMUL R25, R25, R25 ;  /* 0x000000191919b220 */ /* 0x008fe20000400000 */
[----:B------:R-:W-:Y:S02]  /*3330*/  FSETP.GEU.AND P3, PT, R36, -126, PT ;  /* 0xc2fc00002400780b */ /* 0x000fe40003f6e000 */
[----:B--2---:R-:W-:-:S03]  /*3340*/  FMNMX R6, R6, R13, !PT ;  /* 0x0000000d06067209 */ /* 0x004fc60007800000 */
[----:B------:R-:W-:Y:S01]  /*3350*/  @!P5 FMUL R33, R33, 0.5 ;  /* 0x3f0000002121d820 */ /* 0x000fe20000400000 */
[----:B------:R-:W2:Y:S01]  /*3360*/  MUFU.EX2 R32, R32 ;  /* 0x0000002000207308 */ /* 0x000ea20000000800 */
[----:B----4-:R-:W-:Y:S01]  /*3370*/  @!P2 FMUL R28, R28, R28 ;  /* 0x0000001c1c1ca220 */ /* 0x010fe20000400000 */
[----:B------:R-:W-:Y:S01]  /*3380*/  FSETP.GEU.AND P2, PT, R37, -126, PT ;  /* 0xc2fc00002500780b */ /* 0x000fe20003f4e000 */
[----:B------:R-:W3:Y:S04]  /*3390*/  SHFL.BFLY PT, R21, R6, 0x2, 0x1f ;  /* 0x0c401f0006157f89 */ /* 0x000ee800000e0000 */
[----:B------:R-:W-:Y:S01]  /*33a0*/  @!P3 FMUL R36, R36, 0.5 ;  /* 0x3f0000002424b820 */ /* 0x000fe20000400000 */
[----:B------:R-:W4:Y:S01]  /*33b0*/  MUFU.EX2 R33, R33 ;  /* 0x0000002100217308 */ /* 0x000f220000000800 */
        /* <DEDUP_REMOVED lines=8> */
[----:B----4-:R-:W-:Y:S01]  /*3440*/  @!P5 FMUL R33, R33, R33 ;  /* 0x000000212121d220 */ /* 0x010fe20000400000 */
[----:B------:R-:W-:Y:S02]  /*3450*/  FSETP.GEU.AND P5, PT, R44, -126, PT ;  /* 0xc2fc00002c00780b */ /* 0x000fe40003fae000 */
[----:B---3--:R-:W-:-:S03]  /*3460*/  FMNMX R6, R6, R21, !PT ;  /* 0x0000001506067209 */ /* 0x008fc60007800000 */
        /* <DEDUP_REMOVED lines=15> */
[----:B------:R-:W-:-:S03]  /*3560*/  FSETP.NEU.AND P6, PT, R6, -INF , PT ;  /* 0xff8000000600780b */ /* 0x000fc60003fcd000 */
[----:B------:R-:W-:Y:S01]  /*3570*/  FADD R9, R25, R12 ;  /* 0x0000000c19097221 */ /* 0x000fe20000000000 */
[----:B------:R-:W-:Y:S01]  /*3580*/  FSEL R22, R6, RZ, P6 ;  /* 0x000000ff06167208 */ /* 0x000fe20003000000 */
[----:B------:R-:W-:Y:S01]  /*3590*/  @!P4 FMUL R49, R49, 0.5 ;  /* 0x3f0000003131c820 */ /* 0x000fe20000400000 */
[----:B------:R1:W4:Y:S01]  /*35a0*/  MUFU.EX2 R21, R48 ;  /* 0x0000003000157308 */ /* 0x0003220000000800 */
[----:B--2---:R-:W-:Y:S01]  /*35b0*/  @!P5 FMUL R15, R15, R15 ;  /* 0x0000000f0f0fd220 */ /* 0x004fe20000400000 */
[----:B------:R-:W-:Y:S01]  /*35c0*/  FSETP.GEU.AND P5, PT, R53, -126, PT ;  /* 0xc2fc00003500780b */ /* 0x000fe20003fae000 */
[----:B------:R-:W-:Y:S01]  /*35d0*/  FMUL R40, R22, UR14 ;  /* 0x0000000e16287c20 */ /* 0x000fe20008400000 */
[----:B------:R-:W-:Y:S01]  /*35e0*/  FSETP.GEU.AND P6, PT, R52, -126, PT ;  /* 0xc2fc00003400780b */ /* 0x000fe20003fce000 */
[----:B------:R-:W-:Y:S01]  /*35f0*/  FADD R22, -R22, R11 ;  /* 0x0000000b16167221 */ /* 0x000fe20000000100 */
[----:B------:R-:W-:Y:S01]  /*3600*/  FADD R11, R28, R15 ;  /* 0x0000000f1c0b7221 */ /* 0x000fe20000000000 */
[--C-:B------:R-:W-:Y:S01]  /*3610*/  FFMA R26, R26, UR14, -R40.reuse ;  /* 0x0000000e1a1a7c23 */ /* 0x100fe20008000828 */
[----:B------:R-:W2:Y:S01]  /*3620*/  MUFU.EX2 R10, R49 ;  /* 0x00000031000a7308 */ /* 0x000ea20000000800 */
[----:B---3--:R-:W-:Y:S01]  /*3630*/  @!P3 FMUL R14, R14, R14 ;  /* 0x0000000e0e0eb220 */ /* 0x008fe20000400000 */
[--C-:B------:R-:W-:Y:S01]  /*3640*/  FFMA R27, R27, UR14, -R40.reuse ;  /* 0x0000000e1b1b7c23 */ /* 0x100fe20008000828 */
[--C-:B------:R-:W-:Y:S01]  /*3650*/  FFMA R30, R30, UR14, -R40.reuse ;  /* 0x0000000e1e1e7c23 */ /* 0x100fe20008000828 */
[----:B------:R-:W-:Y:S01]  /*3660*/  FSETP.GEU.AND P3, PT, R26, -126, PT ;  /* 0xc2fc00001a00780b */ /* 0x000fe20003f6e000 */
[--C-:B-1----:R-:W-:Y:S01]  /*3670*/  FFMA R48, R34, UR14, -R40.reuse ;  /* 0x0000000e22307c23 */ /* 0x102fe20008000828 */
[--C-:B------:R-:W-:Y:S01]  /*3680*/  FFMA R31, R31, UR14, -R40.reuse ;  /* 0x0000000e1f1f7c23 */ /* 0x100fe20008000828 */
[----:B------:R-:W-:Y:S01]  /*3690*/  @!P5 FMUL R53, R53, 0.5 ;  /* 0x3f0000003535d820 */ /* 0x000fe20000400000 */
[--C-:B------:R-:W-:Y:S01]  /*36a0*/  FFMA R38, R38, UR14, -R40.reuse ;  /* 0x0000000e26267c23 */ /* 0x100fe20008000828 */
[----:B----4-:R-:W-:Y:S01]  /*36b0*/  @!P2 FMUL R21, R21, R21 ;  /* 0x000000151515a220 */ /* 0x010fe20000400000 */
[----:B------:R-:W-:Y:S01]  /*36c0*/  FSETP.GEU.AND P2, PT, R27, -126, PT ;  /* 0xc2fc00001b00780b */ /* 0x000fe20003f4e000 */
[----:B------:R-:W-:Y:S01]  /*36d0*/  @!P6 FMUL R52, R52, 0.5 ;  /* 0x3f0000003434e820 */ /* 0x000fe20000400000 */
[----:B------:R-:W1:Y:S01]  /*36e0*/  MUFU.EX2 R20, R53 ;  /* 0x0000003500147308 */ /* 0x000e620000000800 */
[--C-:B------:R-:W-:Y:S01]  /*36f0*/  FFMA R42, R42, UR14, -R40.reuse ;  /* 0x0000000e2a2a7c23 */ /* 0x100fe20008000828 */
[--C-:B------:R-:W-:Y:S01]  /*3700*/  FFMA R50, R50, UR14, -R40.reuse ;  /* 0x0000000e32327c23 */ /* 0x100fe20008000828 */
[--C-:B------:R-:W-:Y:S01]  /*3710*/  FFMA R54, R54, UR14, -R40.reuse ;  /* 0x0000000e36367c23 */ /* 0x100fe20008000828 */
[----:B------:R-:W-:Y:S01]  /*3720*/  FFMA R55, R55, UR14, -R40 ;  /* 0x0000000e37377c23 */ /* 0x000fe20008000828 */
[----:B------:R-:W-:Y:S01]  /*3730*/  @!P3 FMUL R26, R26, 0.5 ;  /* 0x3f0000001a1ab820 */ /* 0x000fe20000400000 */
[----:B--2---:R-:W-:Y:S01]  /*3740*/  @!P4 FMUL R10, R10, R10 ;  /* 0x0000000a0a0ac220 */ /* 0x004fe20000400000 */
[----:B------:R-:W-:Y:S01]  /*3750*/  FSETP.GEU.AND P4, PT, R30, -126, PT ;  /* 0xc2fc00001e00780b */ /* 0x000fe20003f8e000 */
[----:B------:R2:W3:Y:S03]  /*3760*/  MUFU.EX2 R41, R52 ;  /* 0x0000003400297308 */ /* 0x0004e60000000800 */
[----:B------:R-:W-:-:S05]  /*3770*/  @!P2 FMUL R27, R27, 0.5 ;  /* 0x3f0000001b1ba820 */ /* 0x000fca0000400000 */
[----:B------:R4:W5:Y:S01]  /*3780*/  MUFU.EX2 R44, R26 ;  /* 0x0000001a002c7308 */ /* 0x0009620000000800 */
[----:B-1----:R-:W-:Y:S01]  /*3790*/  @!P5 FMUL R20, R20, R20 ;  /* 0x000000141414d220 */ /* 0x002fe20000400000 */
[----:B------:R-:W-:Y:S01]  /*37a0*/  FSETP.GEU.AND P5, PT, R48, -126, PT ;  /* 0xc2fc00003000780b */ /* 0x000fe20003fae000 */
[----:B--2---:R-:W-:Y:S01]  /*37b0*/  FMUL R52, R22, UR14 ;  /* 0x0000000e16347c20 */ /* 0x004fe20008400000 */
[----:B------:R-:W-:Y:S01]  /*37c0*/  @!P4 FMUL R30, R30, 0.5 ;  /* 0x3f0000001e1ec820 */ /* 0x000fe20000400000 */
[----:B------:R-:W-:-:S03]  /*37d0*/  FADD R22, R33, R10 ;  /* 0x0000000a21167221 */ /* 0x000fc60000000000 */
[----:B------:R1:W2:Y:S01]  /*37e0*/  MUFU.EX2 R45, R27 ;  /* 0x0000001b002d7308 */ /* 0x0002a20000000800 */
[----:B----4-:R-:W-:Y:S01]  /*37f0*/  FFMA R26, R35, UR14, -R40 ;  /* 0x0000000e231a7c23 */ /* 0x010fe20008000828 */
[----:B---3--:R-:W-:Y:S01]  /*3800*/  @!P6 FMUL R41, R41, R41 ;  /* 0x000000292929e220 */ /* 0x008fe20000400000 */
[----:B------:R-:W-:-:S04]  /*3810*/  FSETP.GEU.AND P6, PT, R31, -126, PT ;  /* 0xc2fc00001f00780b */ /* 0x000fc80003fce000 */
[----:B------:R-:W-:Y:S01]  /*3820*/  @!P5 FMUL R48, R48, 0.5 ;  /* 0x3f0000003030d820 */ /* 0x000fe20000400000 */
[----:B------:R3:W4:Y:S01]  /*3830*/  MUFU.EX2 R34, R30 ;  /* 0x0000001e00227308 */ /* 0x0007220000000800 */
[----:B-----5:R-:W-:Y:S01]  /*3840*/  @!P3 FMUL R44, R44, R44 ;  /* 0x0000002c2c2cb220 */ /* 0x020fe20000400000 */
[----:B------:R-:W-:Y:S01]  /*3850*/  FSETP.GEU.AND P3, PT, R26, -126, PT ;  /* 0xc2fc00001a00780b */ /* 0x000fe20003f6e000 */
[----:B-1----:R-:W-:-:S05]  /*3860*/  FFMA R27, R39, UR14, -R40 ;  /* 0x0000000e271b7c23 */ /* 0x002fca0008000828 */
[----:B------:R-:W-:Y:S01]  /*3870*/  @!P6 FMUL R31, R31, 0.5 ;  /* 0x3f0000001f1fe820 */ /* 0x000fe20000400000 */
[----:B--2---:R-:W-:Y:S01]  /*3880*/  @!P2 FMUL R45, R45, R45 ;  /* 0x0000002d2d2da220 */ /* 0x004fe20000400000 */
[----:B------:R-:W-:Y:S01]  /*3890*/  FSETP.GEU.AND P2, PT, R38, -126, PT ;  /* 0xc2fc00002600780b */ /* 0x000fe20003f4e000 */
[----:B------:R-:W1:Y:S01]  /*38a0*/  MUFU.EX2 R48, R48 ;  /* 0x0000003000307308 */ /* 0x000e620000000800 */
[----:B---3--:R-:W-:-:S03]  /*38b0*/  FFMA R30, R43, UR14, -R40 ;  /* 0x0000000e2b1e7c23 */ /* 0x008fc60008000828 */
[----:B------:R-:W-:Y:S01]  /*38c0*/  @!P3 FMUL R26, R26, 0.5 ;  /* 0x3f0000001a1ab820 */ /* 0x000fe20000400000 */
[----:B----4-:R-:W-:Y:S01]  /*38d0*/  @!P4 FMUL R34, R34, R34 ;  /* 0x000000222222c220 */ /* 0x010fe20000400000 */
[----:B------:R-:W-:Y:S02]  /*38e0*/  FSETP.GEU.AND P4, PT, R27, -126, PT ;  /* 0xc2fc00001b00780b */ /* 0x000fe40003f8e000 */
[----:B------:R2:W3:Y:S04]  /*38f0*/  MUFU.EX2 R35, R31 ;  /* 0x0000001f00237308 */ /* 0x0004e80000000800 */
[----:B------:R-:W-:-:S04]  /*3900*/  @!P2 FMUL R38, R38, 0.5 ;  /* 0x3f0000002626a820 */ /* 0x000fc80000400000 */
[----:B------:R4:W5:Y:S01]  /*3910*/  MUFU.EX2 R39, R26 ;  /* 0x0000001a00277308 */ /* 0x0009620000000800 */
[----:B-1----:R-:W-:Y:S01]  /*3920*/  @!P5 FMUL R48, R48, R48 ;  /* 0x000000303030d220 */ /* 0x002fe20000400000 */
[----:B------:R-:W-:Y:S01]  /*3930*/  FSETP.GEU.AND P5, PT, R30, -126, PT ;  /* 0xc2fc00001e00780b */ /* 0x000fe20003fae000 */
[----:B--2---:R-:W-:Y:S01]  /*3940*/  FFMA R31, R47, UR14, -R40 ;  /* 0x0000000e2f1f7c23 */ /* 0x004fe20008000828 */
[----:B------:R-:W-:-:S04]  /*3950*/  @!P4 FMUL R27, R27, 0.5 ;  /* 0x3f0000001b1bc820 */ /* 0x000fc80000400000 */
[----:B------:R-:W1:Y:S01]  /*3960*/  MUFU.EX2 R38, R38 ;  /* 0x0000002600267308 */ /* 0x000e620000000800 */
[----:B----4-:R-:W-:Y:S01]  /*3970*/  FFMA R26, R46, UR14, -R40 ;  /* 0x0000000e2e1a7c23 */ /* 0x010fe20008000828 */
[----:B---3--:R-:W-:Y:S01]  /*3980*/  @!P6 FMUL R35, R35, R35 ;  /* 0x000000232323e220 */ /* 0x008fe20000400000 */
[----:B------:R-:W-:-:S04]  /*3990*/  FSETP.GEU.AND P6, PT, R42, -126, PT ;  /* 0xc2fc00002a00780b */ /* 0x000fc80003fce000 */
[----:B------:R-:W-:Y:S01]  /*39a0*/  @!P5 FMUL R30, R30, 0.5 ;  /* 0x3f0000001e1ed820 */ /* 0x000fe20000400000 */
[----:B------:R2:W3:Y:S01]  /*39b0*/  MUFU.EX2 R43, R27 ;  /* 0x0000001b002b7308 */ /* 0x0004e20000000800 */
[----:B-----5:R-:W-:Y:S01]  /*39c0*/  @!P3 FMUL R39, R39, R39 ;  /* 0x000000272727b220 */ /* 0x020fe20000400000 */
[----:B------:R-:W-:-:S06]  /*39d0*/  FSETP.GEU.AND P3, PT, R26, -126, PT ;  /* 0xc2fc00001a00780b */ /* 0x000fcc0003f6e000 */
[----:B------:R-:W-:Y:S01]  /*39e0*/  @!P6 FMUL R42, R42, 0.5 ;  /* 0x3f0000002a2ae820 */ /* 0x000fe20000400000 */
[----:B-1----:R-:W-:Y:S01]  /*39f0*/  @!P2 FMUL R38, R38, R38 ;  /* 0x000000262626a220 */ /* 0x002fe20000400000 */
[----:B------:R-:W-:Y:S01]  /*3a00*/  FSETP.GEU.AND P2, PT, R31, -126, PT ;  /* 0xc2fc00001f00780b */ /* 0x000fe20003f4e000 */
[----:B------:R1:W4:Y:S01]  /*3a10*/  MUFU.EX2 R46, R30 ;  /* 0x0000001e002e7308 */ /* 0x0003220000000800 */
[----:B--2---:R-:W-:-:S03]  /*3a20*/  FFMA R27, R51, UR14, -R40 ;  /* 0x0000000e331b7c23 */ /* 0x004fc60008000828 */
[----:B------:R-:W-:Y:S01]  /*3a30*/  @!P3 FMUL R26, R26, 0.5 ;  /* 0x3f0000001a1ab820 */ /* 0x000fe20000400000 */
[----:B---3--:R-:W-:Y:S01]  /*3a40*/  @!P4 FMUL R43, R43, R43 ;  /* 0x0000002b2b2bc220 */ /* 0x008fe20000400000 */
[----:B------:R-:W-:Y:S02]  /*3a50*/  FSETP.GEU.AND P4, PT, R50, -126, PT ;  /* 0xc2fc00003200780b */ /* 0x000fe40003f8e000 */
[----:B------:R-:W2:Y:S01]  /*3a60*/  MUFU.EX2 R49, R42 ;  /* 0x0000002a00317308 */ /* 0x000ea20000000800 */
[----:B-1----:R-:W-:-:S03]  /*3a70*/  FADD R30, R36, R41 ;  /* 0x00000029241e7221 */ /* 0x002fc60000000000 */
[----:B------:R-:W-:Y:S01]  /*3a80*/  @!P2 FMUL R31, R31, 0.5 ;  /* 0x3f0000001f1fa820 */ /* 0x000fe20000400000 */
[----:B------:R-:W-:-:S03]  /*3a90*/  FADD R30, R11, R30 ;  /* 0x0000001e0b1e7221 */ /* 0x000fc60000000000 */
[----:B------:R1:W3:Y:S01]  /*3aa0*/  MUFU.EX2 R47, R26 ;  /* 0x0000001a002f7308 */ /* 0x0002e20000000800 */
[----:B----4-:R-:W-:Y:S01]  /*3ab0*/  @!P5 FMUL R46, R46, R46 ;  /* 0x0000002e2e2ed220 */ /* 0x010fe20000400000 */
[----:B------:R-:W-:Y:S01]  /*3ac0*/  FSETP.GEU.AND P5, PT, R54, -126, PT ;  /* 0xc2fc00003600780b */ /* 0x000fe20003fae000 */
[----:B------:R-:W-:-:S05]  /*3ad0*/  @!P4 FMUL R50, R50, 0.5 ;  /* 0x3f0000003232c820 */ /* 0x000fca0000400000 */
[----:B------:R4:W5:Y:S01]  /*3ae0*/  MUFU.EX2 R42, R31 ;  /* 0x0000001f002a7308 */ /* 0x0009620000000800 */
[----:B--2---:R-:W-:Y:S01]  /*3af0*/  @!P6 FMUL R49, R49, R49 ;  /* 0x000000313131e220 */ /* 0x004fe20000400000 */
[----:B------:R-:W-:Y:S01]  /*3b00*/  FSETP.GEU.AND P6, PT, R27, -126, PT ;  /* 0xc2fc00001b00780b */ /* 0x000fe20003fce000 */
[----:B-1----:R-:W-:Y:S02]  /*3b10*/  FADD R26, R32, R21 ;  /* 0x00000015201a7221 */ /* 0x002fe40000000000 */
[----:B------:R-:W-:Y:S02]  /*3b20*/  FADD R11, R44, R49 ;  /* 0x000000312c0b7221 */ /* 0x000fe40000000000 */
[----:B------:R-:W-:Y:S01]  /*3b30*/  @!P5 FMUL R54, R54, 0.5 ;  /* 0x3f0000003636d820 */ /* 0x000fe20000400000 */
[----:B------:R-:W1:Y:S01]  /*3b40*/  MUFU.EX2 R51, R50 ;  /* 0x0000003200337308 */ /* 0x000e620000000800 */
[----:B---3--:R-:W-:Y:S01]  /*3b50*/  @!P3 FMUL R47, R47, R47 ;  /* 0x0000002f2f2fb220 */ /* 0x008fe20000400000 */
[----:B------:R-:W-:Y:S01]  /*3b60*/  FSETP.GEU.AND P3, PT, R55, -126, PT ;  /* 0xc2fc00003700780b */ /* 0x000fe20003f6e000 */
[----:B----4-:R-:W-:Y:S01]  /*3b70*/  FADD R31, R9, R22 ;  /* 0x00000016091f7221 */ /* 0x010fe20000000000 */
[----:B------:R-:W-:Y:S01]  /*3b80*/  FADD R22, R29, R14 ;  /* 0x0000000e1d167221 */ /* 0x000fe20000000000 */
[----:B------:R-:W-:Y:S01]  /*3b90*/  FADD R9, R24, R13 ;  /* 0x0000000d18097221 */ /* 0x000fe20000000000 */
[----:B------:R-:W-:Y:S01]  /*3ba0*/  F2FP.BF16.F32.PACK_AB R24, R25, R24 ;  /* 0x000000181918723e */ /* 0x000fe200000010ff */
[----:B------:R-:W-:Y:S01]  /*3bb0*/  @!P6 FMUL R27, R27, 0.5 ;  /* 0x3f0000001b1be820 */ /* 0x000fe20000400000 */
[----:B------:R2:W3:Y:S01]  /*3bc0*/  MUFU.EX2 R53, R54 ;  /* 0x0000003600357308 */ /* 0x0004e20000000800 */
[----:B-----5:R-:W-:Y:S01]  /*3bd0*/  @!P2 FMUL R42, R42, R42 ;  /* 0x0000002a2a2aa220 */ /* 0x020fe20000400000 */
[----:B------:R-:W-:Y:S01]  /*3be0*/  FSETP.GEU.AND P2, PT, R0, -126, PT ;  /* 0xc2fc00000000780b */ /* 0x000fe20003f4e000 */
[----:B------:R-:W-:Y:S01]  /*3bf0*/  FADD R9, R9, R26 ;  /* 0x0000001a09097221 */ /* 0x000fe20000000000 */
[C---:B------:R-:W-:Y:S01]  /*3c00*/  FADD R26, R45.reuse, R46 ;  /* 0x0000002e2d1a7221 */ /* 0x040fe20000000000 */
[----:B------:R-:W-:-:S02]  /*3c10*/  F2FP.BF16.F32.PACK_AB R25, R45, R44 ;  /* 0x0000002c2d19723e */ /* 0x000fc400000010ff */
[----:B------:R-:W-:Y:S01]  /*3c20*/  @!P3 FMUL R55, R55, 0.5 ;  /* 0x3f0000003737b820 */ /* 0x000fe20000400000 */
[----:B------:R4:W5:Y:S01]  /*3c30*/  MUFU.EX2 R40, R27 ;  /* 0x0000001b00287308 */ /* 0x0009620000000800 */
[----:B-1----:R-:W-:Y:S01]  /*3c40*/  @!P4 FMUL R51, R51, R51 ;  /* 0x000000333333c220 */ /* 0x002fe20000400000 */
[----:B------:R-:W-:Y:S01]  /*3c50*/  FSETP.GEU.AND P4, PT, R52, -126, PT ;  /* 0xc2fc00003400780b */ /* 0x000fe20003f8e000 */
[----:B--2---:R-:W-:Y:S01]  /*3c60*/  FADD R54, R35, R42 ;  /* 0x0000002a23367221 */ /* 0x004fe20000000000 */
[----:B------:R-:W-:Y:S01]  /*3c70*/  FADD R9, R9, R30 ;  /* 0x0000001e09097221 */ /* 0x000fe20000000000 */
[----:B------:R-:W-:Y:S01]  /*3c80*/  FADD R76, R48, R51 ;  /* 0x00000033304c7221 */ /* 0x000fe20000000000 */
[C---:B------:R-:W-:Y:S01]  /*3c90*/  F2FP.BF16.F32.PACK_AB R30, R37.reuse, R36 ;  /* 0x00000024251e723e */ /* 0x040fe200000010ff */
[----:B------:R-:W-:Y:S01]  /*3ca0*/  @!P2 FMUL R0, R0, 0.5 ;  /* 0x3f0000000000a820 */ /* 0x000fe20000400000 */
[----:B------:R1:W2:Y:S01]  /*3cb0*/  MUFU.EX2 R50, R55 ;  /* 0x0000003700327308 */ /* 0x0002a20000000800 */
[----:B----4-:R-:W-:Y:S01]  /*3cc0*/  FADD R27, R37, R20 ;  /* 0x00000014251b7221 */ /* 0x010fe20000000000 */
[----:B---3--:R-:W-:Y:S01]  /*3cd0*/  @!P5 FMUL R53, R53, R53 ;  /* 0x000000353535d220 */ /* 0x008fe20000400000 */
[----:B------:R-:W-:Y:S01]  /*3ce0*/  FADD R11, R11, R76 ;  /* 0x0000004c0b0b7221 */ /* 0x000fe20000000000 */
[----:B------:R-:W-:Y:S01]  /*3cf0*/  F2FP.BF16.F32.PACK_AB R36, R10, R21 ;  /* 0x000000150a24723e */ /* 0x000fe200000010ff */
[----:B------:R-:W-:Y:S01]  /*3d00*/  FADD R22, R22, R27 ;  /* 0x0000001b16167221 */ /* 0x000fe20000000000 */
[----:B------:R-:W-:Y:S01]  /*3d10*/  FADD R27, R34, R47 ;  /* 0x0000002f221b7221 */ /* 0x000fe20000000000 */
[----:B------:R-:W-:Y:S01]  /*3d20*/  @!P4 FMUL R52, R52, 0.5 ;  /* 0x3f0000003434c820 */ /* 0x000fe20000400000 */
[----:B------:R-:W3:Y:S01]  /*3d30*/  MUFU.EX2 R0, R0 ;  /* 0x0000000000007308 */ /* 0x000ee20000000800 */
[----:B-----5:R-:W-:Y:S01]  /*3d40*/  @!P6 FMUL R40, R40, R40 ;  /* 0x000000282828e220 */ /* 0x020fe20000400000 */
[----:B------:R-:W-:Y:S01]  /*3d50*/  FADD R78, R38, R53 ;  /* 0x00000035264e7221 */ /* 0x000fe20000000000 */
[----:B------:R-:W-:Y:S01]  /*3d60*/  FADD R22, R31, R22 ;  /* 0x000000161f167221 */ /* 0x000fe20000000000 */
[----:B------:R-:W-:Y:S01]  /*3d70*/  F2FP.BF16.F32.PACK_AB R31, R43, R38 ;  /* 0x000000262b1f723e */ /* 0x000fe200000010ff */
[----:B-1----:R-:W-:Y:S01]  /*3d80*/  FADD R55, R39, R40 ;  /* 0x0000002827377221 */ /* 0x002fe20000000000 */
[----:B------:R-:W-:Y:S01]  /*3d90*/  FADD R78, R27, R78 ;  /* 0x0000004e1b4e7221 */ /* 0x000fe20000000000 */
[----:B------:R-:W-:Y:S01]  /*3da0*/  FADD R9, R9, R22 ;  /* 0x0000001609097221 */ /* 0x000fe20000000000 */
[----:B------:R-:W1:Y:S01]  /*3db0*/  MUFU.EX2 R52, R52 ;  /* 0x0000003400347308 */ /* 0x000e620000000800 */
[----:B--2---:R-:W-:Y:S01]  /*3dc0*/  @!P3 FMUL R50, R50, R50 ;  /* 0x000000323232b220 */ /* 0x004fe20000400000 */
[----:B------:R-:W-:Y:S01]  /*3dd0*/  FADD R26, R26, R55 ;  /* 0x000000371a1a7221 */ /* 0x000fe20000000000 */
[----:B------:R-:W-:Y:S01]  /*3de0*/  FADD R11, R11, R78 ;  /* 0x0000004e0b0b7221 */ /* 0x000fe20000000000 */
[----:B------:R-:W-:Y:S01]  /*3df0*/  SHF.L.U32 R22, R77, 0x1f, RZ ;  /* 0x0000001f4d167819 */ /* 0x000fe200000006ff */
[----:B------:R-:W-:Y:S01]  /*3e00*/  FADD R75, R43, R50 ;  /* 0x000000322b4b7221 */ /* 0x000fe20000000000 */
[----:B------:R-:W-:-:S02]  /*3e10*/  F2FP.BF16.F32.PACK_AB R27, R35, R34 ;  /* 0x00000022231b723e */ /* 0x000fc400000010ff */
[----:B------:R-:W-:Y:S01]  /*3e20*/  F2FP.BF16.F32.PACK_AB R34, R14, R15 ;  /* 0x0000000f0e22723e */ /* 0x000fe200000010ff */
[----:B------:R-:W-:Y:S01]  /*3e30*/  FADD R75, R54, R75 ;  /* 0x0000004b364b7221 */ /* 0x000fe20000000000 */
[----:B---3--:R-:W-:Y:S01]  /*3e40*/  @!P2 FMUL R0, R0, R0 ;  /* 0x000000000000a220 */ /* 0x008fe20000400000 */
[----:B------:R2:W3:Y:S01]  /*3e50*/  SYNCS.PHASECHK.TRANS64.TRYWAIT P2, [UR6+0x9400], R22 ;  /* 0x00940016ff0075a7 */ /* 0x0004e20008040146 */
[----:B------:R-:W-:Y:S01]  /*3e60*/  F2FP.BF16.F32.PACK_AB R35, R42, R47 ;  /* 0x0000002f2a23723e */ /* 0x000fe200000010ff */
[----:B------:R-:W-:Y:S01]  /*3e70*/  FADD R26, R26, R75 ;  /* 0x0000004b1a1a7221 */ /* 0x000fe20000000000 */
[----:B------:R-:W-:Y:S01]  /*3e80*/  FFMA R3, R0, R3, R9 ;  /* 0x0000000300037223 */ /* 0x000fe20000000009 */
[-C--:B------:R-:W-:Y:S01]  /*3e90*/  FMUL R56, R56, R0.reuse ;  /* 0x0000000038387220 */ /* 0x080fe20000400000 */
[----:B------:R-:W-:Y:S01]  /*3ea0*/  FMUL R57, R57, R0 ;  /* 0x0000000039397220 */ /* 0x000fe20000400000 */
[----:B------:R-:W-:Y:S01]  /*3eb0*/  FADD R11, R11, R26 ;  /* 0x0000001a0b0b7221 */ /* 0x000fe20000000000 */
[----:B-1----:R-:W-:Y:S01]  /*3ec0*/  @!P4 FMUL R52, R52, R52 ;  /* 0x000000343434c220 */ /* 0x002fe20000400000 */
[----:B------:R-:W-:Y:S01]  /*3ed0*/  F2FP.BF16.F32.PACK_AB R26, R29, R28 ;  /* 0x0000001c1d1a723e */ /* 0x000fe200000010ff */
[----:B------:R-:W-:Y:S01]  /*3ee0*/  FMUL R60, R60, R0 ;  /* 0x000000003c3c7220 */ /* 0x000fe20000400000 */
[----:B------:R-:W-:Y:S01]  /*3ef0*/  F2FP.BF16.F32.PACK_AB R28, R33, R32 ;  /* 0x00000020211c723e */ /* 0x000fe200000010ff */
[----:B------:R-:W-:Y:S01]  /*3f00*/  FFMA R5, R52, R5, R11 ;  /* 0x0000000534057223 */ /* 0x000fe2000000000b */
[-C--:B------:R-:W-:Y:S01]  /*3f10*/  FMUL R61, R61, R0.reuse ;  /* 0x000000003d3d7220 */ /* 0x080fe20000400000 */
[-C--:B------:R-:W-:Y:S01]  /*3f20*/  FMUL R64, R64, R0.reuse ;  /* 0x0000000040407220 */ /* 0x080fe20000400000 */
[-C--:B------:R-:W-:Y:S01]  /*3f30*/  FMUL R65, R65, R0.reuse ;  /* 0x0000000041417220 */ /* 0x080fe20000400000 */
[-C--:B------:R-:W-:Y:S01]  /*3f40*/  FMUL R68, R68, R0.reuse ;  /* 0x0000000044447220 */ /* 0x080fe20000400000 */
[----:B------:R-:W-:Y:S01]  /*3f50*/  FMUL R69, R69, R0 ;  /* 0x0000000045457220 */ /* 0x000fe20000400000 */
[-C--:B------:R-:W-:Y:S01]  /*3f60*/  FMUL R58, R58, R52.reuse ;  /* 0x000000343a3a7220 */ /* 0x080fe20000400000 */
[-C--:B------:R-:W-:Y:S01]  /*3f70*/  FMUL R59, R59, R52.reuse ;  /* 0x000000343b3b7220 */ /* 0x080fe20000400000 */
[-C--:B------:R-:W-:Y:S01]  /*3f80*/  FMUL R62, R62, R52.reuse ;  /* 0x000000343e3e7220 */ /* 0x080fe20000400000 */
[-C--:B------:R-:W-:Y:S01]  /*3f90*/  FMUL R63, R63, R52.reuse ;  /* 0x000000343f3f7220 */ /* 0x080fe20000400000 */
[-C--:B------:R-:W-:Y:S01]  /*3fa0*/  FMUL R66, R66, R52.reuse ;  /* 0x0000003442427220 */ /* 0x080fe20000400000 */
[-C--:B------:R-:W-:Y:S01]  /*3fb0*/  FMUL R67, R67, R52.reuse ;  /* 0x0000003443437220 */ /* 0x080fe20000400000 */
[-C--:B------:R-:W-:Y:S01]  /*3fc0*/  FMUL R70, R70, R52.reuse ;  /* 0x0000003446467220 */ /* 0x080fe20000400000 */
[----:B------:R-:W-:Y:S01]  /*3fd0*/  FMUL R71, R71, R52 ;  /* 0x0000003447477220 */ /* 0x000fe20000400000 */
[----:B------:R-:W-:-:S02]  /*3fe0*/  F2FP.BF16.F32.PACK_AB R29, R39, R48 ;  /* 0x00000030271d723e */ /* 0x000fc400000010ff */
[----:B------:R-:W-:Y:S02]  /*3ff0*/  F2FP.BF16.F32.PACK_AB R32, R12, R13 ;  /* 0x0000000d0c20723e */ /* 0x000fe400000010ff */
[----:B------:R-:W-:Y:S02]  /*4000*/  F2FP.BF16.F32.PACK_AB R33, R46, R49 ;  /* 0x000000312e21723e */ /* 0x000fe400000010ff */
[----:B------:R-:W-:Y:S02]  /*4010*/  F2FP.BF16.F32.PACK_AB R37, R40, R51 ;  /* 0x000000332825723e */ /* 0x000fe400000010ff */
[----:B------:R-:W-:Y:S01]  /*4020*/  F2FP.BF16.F32.PACK_AB R38, R20, R41 ;  /* 0x000000291426723e */ /* 0x000fe200000010ff */
[----:B--2---:R-:W-:Y:S06]  /*4030*/  @!P0 BRA `(.L_x_29) ;  /* 0x0000000000048947 */ /* 0x004fec0003800000 */
[----:B------:R-:W-:Y:S01]  /*4040*/  BPT.TRAP 0x1 ;  /* 0x000000040000795c */ /* 0x000fe20000300000 */
.L_x_29:
[----:B---3--:R-:W-:Y:S05]  /*4050*/  @P2 BRA `(.L_x_30) ;  /* 0x0000000000082947 */ /* 0x008fea0003800000 */
[----:B------:R-:W1:Y:S02]  /*4060*/  SYNCS.PHASECHK.TRANS64.TRYWAIT P2, [UR6+0x9400], R22 ;  /* 0x00940016ff0075a7 */ /* 0x000e640008040146 */
[----:B-1----:R-:W-:Y:S05]  /*4070*/  @!P2 BRA `(.L_x_31) ;  /* 0x0000004c0008a947 */ /* 0x002fea0003800000 */
.L_x_30:
[----:B------:R-:W-:Y:S01]  /*4080*/  ULEA UR10, UR39, UR45, 0x8 ;  /* 0x0000002d270a7291 */ /* 0x000fe2000f8e403f */
[----:B------:R-:W-:Y:S01]  /*4090*/  WARPGROUP.ARRIVE ;  /* 0x00000000000079c5 */ /* 0x000fe20000000000 */
[----:B------:R-:W-:Y:S01]  /*40a0*/  UMOV UR7, 0x80000020 ;  /* 0x8000002000077882 */ /* 0x000fe20000000000 */
[----:B------:R-:W-:-:S04]  /*40b0*/  F2FP.BF16.F32.PACK_AB R39, R50, R53 ;  /* 0x000000353227723e */ /* 0x000fc800000010ff */
[----:B------:R-:W-:Y:S02]  /*40c0*/  UMOV UR6, UR10 ;  /* 0x0000000a00067c82 */ /* 0x000fe40008000000 */
        /* <DEDUP_REMOVED lines=19> */
.L_x_32:
[----:B------:R-:W-:-:S04]  /*4200*/  ULEA UR6, UR13, UR44, 0x3 ;  /* 0x0000002c0d067291 */ /* 0x000fc8000f8e183f */
[----:B------:R-:W-:-:S04]  /*4210*/  UIADD3 UR6, UR6, 0x9428, URZ ;  /* 0x0000942806067890 */ /* 0x000fc8000fffe03f */
[----:B------:R-:W-:-:S09]  /*4220*/  UPRMT UR6, URZ, 0x654, UR6 ;  /* 0x000006543f067896 */ /* 0x000fd20008000006 */
[----:B------:R-:W-:Y:S01]  /*4230*/  SYNCS.ARRIVE.TRANS64.RED.A1T0 RZ, [UR6], RZ ;  /* 0x000000ffffff79a7 */ /* 0x000fe20008100406 */
[----:B------:R-:W-:Y:S05]  /*4240*/  @P1 BRA `(.L_x_33) ;  /* 0x0000000000041947 */ /* 0x000fea0003800000 */
[----:B------:R-:W-:Y:S01]  /*4250*/  BPT.TRAP 0x1 ;  /* 0x000000040000795c */ /* 0x000fe20000300000 */
.L_x_33:
[----:B------:R-:W-:-:S04]  /*4260*/  UIADD3 UR13, UR13, 0x1, URZ ;  /* 0x000000010d0d7890 */ /* 0x000fc8000fffe03f */
[----:B------:R-:W-:-:S04]  /*4270*/  UISETP.NE.AND UP0, UPT, UR13, 0x5, UPT ;  /* 0x000000050d00788c */ /* 0x000fc8000bf05270 */
[----:B------:R-:W-:Y:S01]  /*4280*/  USEL UR13, UR13, URZ, UP0 ;  /* 0x0000003f0d0d7287 */ /* 0x000fe20008000000 */
[----:B------:R-:W-:Y:S11]  /*4290*/  @!P0 BRA `(.L_x_34) ;  /* 0x0000000000048947 */ /* 0x000ff60003800000 */
[----:B------:R-:W-:Y:S01]  /*42a0*/  BPT.TRAP 0x1 ;  /* 0x000000040000795c */ /* 0x000fe20000300000 */
.L_x_34:
[----:B------:R-:W-:-:S04]  /*42b0*/  ULEA UR6, UR13, UR44, 0x3 ;  /* 0x0000002c0d067291 */ /* 0x000fc8000f8e183f */
[----:B------:R-:W-:-:S04]  /*42c0*/  UIADD3 UR6, UR6, 0x9428, URZ ;  /* 0x0000942806067890 */ /* 0x000fc8000fffe03f */
[----:B------:R-:W-:-:S09]  /*42d0*/  UPRMT UR6, URZ, 0x654, UR6 ;  /* 0x000006543f067896 */ /* 0x000fd20008000006 */
[----:B------:R-:W-:Y:S01]  /*42e0*/  SYNCS.ARRIVE.TRANS64.RED.A1T0 RZ, [UR6], RZ ;  /* 0x000000ffffff79a7 */ /* 0x000fe20008100406 */
[----:B------:R-:W-:Y:S05]  /*42f0*/  @P1 BRA `(.L_x_35) ;  /* 0x0000000000041947 */ /* 0x000fea0003800000 */
[----:B------:R-:W-:Y:S01]  /*4300*/  BPT.TRAP 0x1 ;  /* 0x000000040000795c */ /* 0x000fe20000300000 */
.L_x_35:
[----:B------:R-:W-:Y:S01]  /*4310*/  UIADD3 UR39, UR39, 0x1, URZ ;  /* 0x0000000127277890 */ /* 0x000fe2000fffe03f */
[C---:B------:R-:W-:Y:S01]  /*4320*/  ISETP.GT.AND P2, PT, R8.reuse, 0x1, PT ;  /* 0x000000010800780c */ /* 0x040fe20003f44270 */
[----:B------:R-:W-:Y:S01]  /*4330*/  UIADD3 UR13, UR13, 0x1, URZ ;  /* 0x000000010d0d7890 */ /* 0x000fe2000fffe03f */
[----:B------:R-:W-:Y:S01]  /*4340*/  IADD3 R7, R7, 0x40, RZ ;  /* 0x0000004007077810 */ /* 0x000fe20007ffe0ff */
[----:B------:R-:W-:Y:S01]  /*4350*/  UISETP.NE.AND UP1, UPT, UR39, 0x5, UPT ;  /* 0x000000052700788c */ /* 0x000fe2000bf25270 */
[----:B------:R-:W-:Y:S01]  /*4360*/  VIADD R0, R8, 0xffffffff ;  /* 0xffffffff08007836 */ /* 0x000fe20000000000 */
[----:B------:R-:W-:Y:S01]  /*4370*/  UISETP.NE.AND UP0, UPT, UR13, 0x5, UPT ;  /* 0x000000050d00788c */ /* 0x000fe2000bf05270 */
[----:B-1----:R-:W-:Y:S01]  /*4380*/  IMAD.MOV.U32 R9, RZ, RZ, R4 ;  /* 0x000000ffff097224 */ /* 0x002fe200078e0004 */
[----:B------:R-:W-:Y:S01]  /*4390*/  USEL UR6, URZ, 0x1, UP1 ;  /* 0x000000013f067887 */ /* 0x000fe20008800000 */
[----:B------:R-:W-:Y:S01]  /*43a0*/  IMAD.MOV.U32 R11, RZ, RZ, R6 ;  /* 0x000000ffff0b7224 */ /* 0x000fe200078e0006 */
[----:B------:R-:W-:-:S02]  /*43b0*/  USEL UR13, UR13, URZ, UP0 ;  /* 0x0000003f0d0d7287 */ /* 0x000fc40008000000 */
[----:B------:R-:W-:Y:S02]  /*43c0*/  USEL UR39, UR39, URZ, UP1 ;  /* 0x0000003f27277287 */ /* 0x000fe40008800000 */
[----:B------:R-:W-:Y:S01]  /*43d0*/  LOP3.LUT R22, R77, UR6, RZ, 0x3c, !PT ;  /* 0x000000064d167c12 */ /* 0x000fe2000f8e3cff */
[----:B------:R-:W-:Y:S09]  /*43e0*/  @P2 BRA `(.L_x_36) ;  /* 0xffffffe800402947 */ /* 0x000ff2000383ffff */
.L_x_25:
[----:B------:R-:W-:-:S13]  /*43f0*/  ISETP.GE.AND P2, PT, R8, RZ, PT ;  /* 0x000000ff0800720c */ /* 0x000fda0003f46270 */
[----:B------:R-:W-:Y:S05]  /*4400*/  @!P2 BRA `(.L_x_37) ;  /* 0x0000001c0010a947 */ /* 0x000fea0003800000 */
[----:B------:R-:W-:Y:S01]  /*4410*/  VIADD R0, R8, 0x1 ;  /* 0x0000000108007836 */ /* 0x000fe20000000000 */
[----:B------:R-:W-:Y:S01]  /*4420*/  ULDC UR14, c[0x0][0x604] ;  /* 0x00018100000e7ab9 */ /* 0x000fe20000000800 */
[----:B------:R-:W-:Y:S02]  /*4430*/  IMAD.MOV.U32 R8, RZ, RZ, R4 ;  /* 0x000000ffff087224 */ /* 0x000fe400078e0004 */
[----:B------:R-:W-:-:S07]  /*4440*/  IMAD.MOV.U32 R9, RZ, RZ, R6 ;  /* 0x000000ffff097224 */ /* 0x000fce00078e0006 */
.L_x_48:
[----:B------:R-:W-:Y:S05]  /*4450*/  @!P0 BRA `(.L_x_38) ;  /* 0x0000000000048947 */ /* 0x000fea0003800000 */
[----:B------:R-:W-:Y:S01]  /*4460*/  BPT.TRAP 0x1 ;  /* 0x000000040000795c */ /* 0x000fe20000300000 */
.L_x_38:
[----:B------:R-:W-:Y:S01]  /*4470*/  ULEA UR6, UR39, UR44, 0x3 ;  /* 0x0000002c27067291 */ /* 0x000fe2000f8e183f */
[----:B------:R-:W-:-:S08]  /*4480*/  SHF.L.U32 R4, R22, 0x1f, RZ ;  /* 0x0000001f16047819 */ /* 0x000fd000000006ff */
[----:B------:R-:W1:Y:S02]  /*4490*/  SYNCS.PHASECHK.TRANS64.TRYWAIT P2, [UR6+0x9400], R4 ;  /* 0x00940004ff0075a7 */ /* 0x000e640008040146 */
[----:B-1----:R-:W-:Y:S05]  /*44a0*/  @!P2 BRA `(.L_x_39) ;  /* 0x000000480014a947 */ /* 0x002fea0003800000 */
.L_x_125:
        /* <DEDUP_REMOVED lines=17> */
.L_x_40:
[----:B------:R-:W-:Y:S01]  /*45c0*/  IMAD R83, R73, 0x40, R16 ;  /* 0x0000004049537824 */ /* 0x000fe200078e0210 */
[C---:B------:R-:W-:Y:S01]  /*45d0*/  IADD3 R10, R7.reuse, 0x9, RZ ;  /* 0x00000009070a7810 */ /* 0x040fe20007ffe0ff */
[C---:B-1----:R-:W-:Y:S01]  /*45e0*/  VIADD R4, R7.reuse, 0x1 ;  /* 0x0000000107047836 */ /* 0x042fe20000000000 */
[----:B------:R-:W-:Y:S01]  /*45f0*/  ULEA UR6, UR39, UR44, 0x3 ;  /* 0x0000002c27067291 */ /* 0x000fe2000f8e183f */
[----:B------:R-:W-:Y:S01]  /*4600*/  VIADD R6, R7, 0x8 ;  /* 0x0000000807067836 */ /* 0x000fe20000000000 */
[----:B------:R-:W-:Y:S01]  /*4610*/  ISETP.GE.AND P2, PT, R83, R7, PT ;  /* 0x000000075300720c */ /* 0x000fe20003f46270 */
[----:B------:R-:W-:Y:S01]  /*4620*/  VIADD R12, R7, 0x10 ;  /* 0x00000010070c7836 */ /* 0x000fe20000000000 */
[----:B------:R-:W-:Y:S01]  /*4630*/  ISETP.GE.AND P3, PT, R83, R4, PT ;  /* 0x000000045300720c */ /* 0x000fe20003f66270 */
[----:B------:R-:W-:Y:S01]  /*4640*/  VIADD R13, R7, 0x11 ;  /* 0x00000011070d7836 */ /* 0x000fe20000000000 */
[----:B------:R-:W-:Y:S01]  /*4650*/  FSEL R11, R24, -INF , P2 ;  /* 0xff800000180b7808 */ /* 0x000fe20001000000 */
[C---:B------:R-:W-:Y:S01]  /*4660*/  VIADD R85, R83.reuse, 0x8 ;  /* 0x0000000853557836 */ /* 0x040fe20000000000 */
[----:B------:R-:W-:-:S02]  /*4670*/  ISETP.GE.AND P2, PT, R83, R6, PT ;  /* 0x000000065300720c */ /* 0x000fc40003f46270 */
[----:B------:R-:W-:Y:S02]  /*4680*/  FSEL R25, R25, -INF , P3 ;  /* 0xff80000019197808 */ /* 0x000fe40001800000 */
[----:B------:R-:W-:Y:S02]  /*4690*/  FMNMX R14, R11, R8, !PT ;  /* 0x000000080b0e7209 */ /* 0x000fe40007800000 */
[----:B------:R-:W-:Y:S02]  /*46a0*/  ISETP.GE.AND P3, PT, R83, R10, PT ;  /* 0x0000000a5300720c */ /* 0x000fe40003f66270 */
[----:B------:R-:W-:Y:S02]  /*46b0*/  FSEL R28, R28, -INF , P2 ;  /* 0xff8000001c1c7808 */ /* 0x000fe40001000000 */
[----:B------:R-:W-:Y:S01]  /*46c0*/  FMNMX R15, R25, R14, !PT ;  /* 0x0000000e190f7209 */ /* 0x000fe20007800000 */
[----:B------:R-:W-:Y:S01]  /*46d0*/  VIADD R14, R7, 0x18 ;  /* 0x00000018070e7836 */ /* 0x000fe20000000000 */
[----:B------:R-:W-:-:S02]  /*46e0*/  ISETP.GE.AND P2, PT, R83, R12, PT ;  /* 0x0000000c5300720c */ /* 0x000fc40003f46270 */
[----:B------:R-:W-:Y:S02]  /*46f0*/  FSEL R29, R29, -INF , P3 ;  /* 0xff8000001d1d7808 */ /* 0x000fe40001800000 */
[----:B------:R-:W-:Y:S01]  /*4700*/  FMNMX R20, R28, R15, !PT ;  /* 0x0000000f1c147209 */ /* 0x000fe20007800000 */
[----:B------:R-:W-:Y:S01]  /*4710*/  VIADD R15, R7, 0x19 ;  /* 0x00000019070f7836 */ /* 0x000fe20000000000 */
        /* <DEDUP_REMOVED lines=22> */
[----:B------:R-:W-:Y:S02]  /*4880*/  FMNMX R78, R40, R77, !PT ;  /* 0x0000004d284e7209 */ /* 0x000fe40007800000 */
[----:B------:R-:W-:Y:S02]  /*4890*/  ISETP.GE.AND P3, PT, R83, R75, PT ;  /* 0x0000004b5300720c */ /* 0x000fe40003f66270 */
[----:B------:R-:W-:Y:S02]  /*48a0*/  FSEL R44, R44, -INF , P2 ;  /* 0xff8000002c2c7808 */ /* 0x000fe40001000000 */
[----:B------:R-:W-:Y:S01]  /*48b0*/  FMNMX R79, R41, R78, !PT ;  /* 0x0000004e294f7209 */ /* 0x000fe20007800000 */
[C---:B------:R-:W-:Y:S01]  /*48c0*/  VIADD R78, R7.reuse, 0x38 ;  /* 0x00000038074e7836 */ /* 0x040fe20000000000 */
[----:B------:R-:W-:-:S02]  /*48d0*/  IADD3 R77, R7, 0x31, RZ ;  /* 0x00000031074d7810 */ /* 0x000fc40007ffe0ff */
[----:B------:R-:W-:Y:S02]  /*48e0*/  ISETP.GE.AND P2, PT, R83, R76, PT ;  /* 0x0000004c5300720c */ /* 0x000fe40003f46270 */
[----:B------:R-:W-:Y:S02]  /*48f0*/  FSEL R45, R45, -INF , P3 ;  /* 0xff8000002d2d7808 */ /* 0x000fe40001800000 */
[----:B------:R-:W-:Y:S01]  /*4900*/  FMNMX R80, R44, R79, !PT ;  /* 0x0000004f2c507209 */ /* 0x000fe20007800000 */
[----:B------:R-:W-:Y:S01]  /*4910*/  VIADD R79, R7, 0x39 ;  /* 0x00000039074f7836 */ /* 0x000fe20000000000 */
[----:B------:R-:W-:Y:S02]  /*4920*/  ISETP.GE.AND P3, PT, R83, R77, PT ;  /* 0x0000004d5300720c */ /* 0x000fe40003f66270 */
[----:B------:R-:W-:Y:S02]  /*4930*/  FSEL R48, R48, -INF , P2 ;  /* 0xff80000030307808 */ /* 0x000fe40001000000 */
[----:B------:R-:W-:-:S02]  /*4940*/  FMNMX R81, R45, R80, !PT ;  /* 0x000000502d517209 */ /* 0x000fc40007800000 */
[----:B------:R-:W-:Y:S02]  /*4950*/  ISETP.GE.AND P2, PT, R83, R78, PT ;  /* 0x0000004e5300720c */ /* 0x000fe40003f46270 */
[----:B------:R-:W-:Y:S02]  /*4960*/  FSEL R49, R49, -INF , P3 ;  /* 0xff80000031317808 */ /* 0x000fe40001800000 */
[----:B------:R-:W-:Y:S02]  /*4970*/  FMNMX R80, R48, R81, !PT ;  /* 0x0000005130507209 */ /* 0x000fe40007800000 */
[----:B------:R-:W-:Y:S02]  /*4980*/  ISETP.GE.AND P3, PT, R83, R79, PT ;  /* 0x0000004f5300720c */ /* 0x000fe40003f66270 */
[----:B------:R-:W-:Y:S02]  /*4990*/  FSEL R52, R52, -INF , P2 ;  /* 0xff80000034347808 */ /* 0x000fe40001000000 */
[----:B------:R-:W-:-:S02]  /*49a0*/  FMNMX R81, R49, R80, !PT ;  /* 0x0000005031517209 */ /* 0x000fc40007800000 */
[----:B------:R-:W-:Y:S02]  /*49b0*/  FSEL R53, R53, -INF , P3 ;  /* 0xff80000035357808 */ /* 0x000fe40001800000 */
[----:B------:R-:W-:Y:S02]  /*49c0*/  FMNMX R80, R52, R81, !PT ;  /* 0x0000005134507209 */ /* 0x000fe40007800000 */
[----:B------:R-:W-:Y:S02]  /*49d0*/  ISETP.GE.AND P2, PT, R85, R7, PT ;  /* 0x000000075500720c */ /* 0x000fe40003f46270 */
[----:B------:R-:W-:Y:S02]  /*49e0*/  FMNMX R80, R53, R80, !PT ;  /* 0x0000005035507209 */ /* 0x000fe40007800000 */
[C---:B------:R-:W-:Y:S02]  /*49f0*/  ISETP.GE.AND P3, PT, R85.reuse, R4, PT ;  /* 0x000000045500720c */ /* 0x040fe40003f66270 */
[----:B------:R-:W-:Y:S01]  /*4a00*/  FSEL R26, R26, -INF , P2 ;  /* 0xff8000001a1a7808 */ /* 0x000fe20001000000 */
[----:B------:R-:W1:Y:S01]  /*4a10*/  SHFL.BFLY PT, R81, R80, 0x1, 0x1f ;  /* 0x0c201f0050517f89 */ /* 0x000e6200000e0000 */
[----:B------:R-:W-:-:S02]  /*4a20*/  ISETP.GE.AND P2, PT, R85, R6, PT ;  /* 0x000000065500720c */ /* 0x000fc40003f46270 */
[----:B------:R-:W-:Y:S02]  /*4a30*/  FSEL R27, R27, -INF , P3 ;  /* 0xff8000001b1b7808 */ /* 0x000fe40001800000 */
[----:B------:R-:W-:Y:S02]  /*4a40*/  FMNMX R4, R26, R9, !PT ;  /* 0x000000091a047209 */ /* 0x000fe40007800000 */
[----:B------:R-:W-:Y:S02]  /*4a50*/  ISETP.GE.AND P3, PT, R85, R10, PT ;  /* 0x0000000a5500720c */ /* 0x000fe40003f66270 */
[----:B------:R-:W-:Y:S02]  /*4a60*/  FSEL R30, R30, -INF , P2 ;  /* 0xff8000001e1e7808 */ /* 0x000fe40001000000 */
[----:B------:R-:W-:Y:S02]  /*4a70*/  FMNMX R83, R27, R4, !PT ;  /* 0x000000041b537209 */ /* 0x000fe40007800000 */
[----:B------:R-:W-:-:S02]  /*4a80*/  FSEL R31, R31, -INF , P3 ;  /* 0xff8000001f1f7808 */ /* 0x000fc40001800000 */
[----:B------:R-:W-:Y:S02]  /*4a90*/  FMNMX R4, R30, R83, !PT ;  /* 0x000000531e047209 */ /* 0x000fe40007800000 */
[C---:B------:R-:W-:Y:S02]  /*4aa0*/  ISETP.GE.AND P4, PT, R85.reuse, R13, PT ;  /* 0x0000000d5500720c */ /* 0x040fe40003f86270 */
[----:B------:R-:W-:Y:S02]  /*4ab0*/  ISETP.GE.AND P2, PT, R85, R12, PT ;  /* 0x0000000c5500720c */ /* 0x000fe40003f46270 */
[----:B------:R-:W-:Y:S02]  /*4ac0*/  FMNMX R13, R31, R4, !PT ;  /* 0x000000041f0d7209 */ /* 0x000fe40007800000 */
[----:B------:R-:W-:Y:S02]  /*4ad0*/  FSEL R34, R34, -INF , P2 ;  /* 0xff80000022227808 */ /* 0x000fe40001000000 */
[----:B-1----:R-:W-:-:S02]  /*4ae0*/  FMNMX R81, R80, R81, !PT ;  /* 0x0000005150517209 */ /* 0x002fc40007800000 */
[----:B------:R-:W-:Y:S02]  /*4af0*/  ISETP.GE.AND P3, PT, R85, R14, PT ;  /* 0x0000000e5500720c */ /* 0x000fe40003f66270 */
[----:B------:R-:W-:Y:S01]  /*4b00*/  FSEL R35, R35, -INF , P4 ;  /* 0xff80000023237808 */ /* 0x000fe20002000000 */
[----:B------:R-:W1:Y:S01]  /*4b10*/  SHFL.BFLY PT, R82, R81, 0x2, 0x1f ;  /* 0x0c401f0051527f89 */ /* 0x000e6200000e0000 */
[----:B------:R-:W-:Y:S02]  /*4b20*/  FMNMX R6, R34, R13, !PT ;  /* 0x0000000d22067209 */ /* 0x000fe40007800000 */
[----:B------:R-:W-:Y:S02]  /*4b30*/  ISETP.GE.AND P2, PT, R85, R15, PT ;  /* 0x0000000f5500720c */ /* 0x000fe40003f46270 */
[----:B------:R-:W-:Y:S02]  /*4b40*/  FSEL R38, R38, -INF , P3 ;  /* 0xff80000026267808 */ /* 0x000fe40001800000 */
[----:B------:R-:W-:-:S02]  /*4b50*/  FMNMX R15, R35, R6, !PT ;  /* 0x00000006230f7209 */ /* 0x000fc40007800000 */
[----:B------:R-:W-:Y:S02]  /*4b60*/  ISETP.GE.AND P4, PT, R85, R20, PT ;  /* 0x000000145500720c */ /* 0x000fe40003f86270 */
[----:B------:R-:W-:Y:S02]  /*4b70*/  FSEL R39, R39, -INF , P2 ;  /* 0xff80000027277808 */ /* 0x000fe40001000000 */
[----:B------:R-:W-:Y:S02]  /*4b80*/  FMNMX R6, R38, R15, !PT ;  /* 0x0000000f26067209 */ /* 0x000fe40007800000 */
[C---:B------:R-:W-:Y:S02]  /*4b90*/  ISETP.GE.AND P2, PT, R85.reuse, R75, PT ;  /* 0x0000004b5500720c */ /* 0x040fe40003f46270 */
[----:B------:R-:W-:Y:S02]  /*4ba0*/  ISETP.GE.AND P3, PT, R85, R21, PT ;  /* 0x000000155500720c */ /* 0x000fe40003f66270 */
[----:B------:R-:W-:-:S02]  /*4bb0*/  FSEL R42, R42, -INF , P4 ;  /* 0xff8000002a2a7808 */ /* 0x000fc40002000000 */
[----:B------:R-:W-:Y:S02]  /*4bc0*/  FMNMX R15, R39, R6, !PT ;  /* 0x00000006270f7209 */ /* 0x000fe40007800000 */
[----:B------:R-:W-:Y:S02]  /*4bd0*/  FSEL R47, R47, -INF , P2 ;  /* 0xff8000002f2f7808 */ /* 0x000fe40001000000 */
[----:B-1----:R-:W-:Y:S02]  /*4be0*/  FMNMX R4, R81, R82, !PT ;  /* 0x0000005251047209 */ /* 0x002fe40007800000 */
[----:B------:R-:W-:Y:S02]  /*4bf0*/  FSEL R43, R43, -INF , P3 ;  /* 0xff8000002b2b7808 */ /* 0x000fe40001800000 */
[----:B------:R-:W-:Y:S02]  /*4c00*/  FSETP.NEU.AND P5, PT, R4, -INF , PT ;  /* 0xff8000000400780b */ /* 0x000fe40003fad000 */
[----:B------:R-:W-:-:S02]  /*4c10*/  FMNMX R6, R42, R15, !PT ;  /* 0x0000000f2a067209 */ /* 0x000fc40007800000 */
[----:B------:R-:W-:Y:S02]  /*4c20*/  FSEL R13, R4, RZ, P5 ;  /* 0x000000ff040d7208 */ /* 0x000fe40002800000 */
[----:B------:R-:W-:Y:S02]  /*4c30*/  ISETP.GE.AND P5, PT, R85, R24, PT ;  /* 0x000000185500720c */ /* 0x000fe40003fa6270 */
[----:B------:R-:W-:Y:S01]  /*4c40*/  FMNMX R15, R43, R6, !PT ;  /* 0x000000062b0f7209 */ /* 0x000fe20007800000 */
[C---:B------:R-:W-:Y:S01]  /*4c50*/  FMUL R10, R13.reuse, UR14 ;  /* 0x0000000e0d0a7c20 */ /* 0x040fe20008400000 */
[----:B------:R-:W-:Y:S01]  /*4c60*/  FSEL R46, R46, -INF , P5 ;  /* 0xff8000002e2e7808 */ /* 0x000fe20002800000 */
[----:B------:R-:W-:Y:S01]  /*4c70*/  FADD R13, -R13, R8 ;  /* 0x000000080d0d7221 */ /* 0x000fe20000000100 */
[----:B------:R-:W-:Y:S01]  /*4c80*/  ISETP.GE.AND P4, PT, R85, R76, PT ;  /* 0x0000004c5500720c */ /* 0x000fe20003f86270 */
[--C-:B------:R-:W-:Y:S01]  /*4c90*/  FFMA R25, R25, UR14, -R10.reuse ;  /* 0x0000000e19197c23 */ /* 0x100fe2000800080a */
[--C-:B------:R-:W-:Y:S01]  /*4ca0*/  FFMA R11, R11, UR14, -R10.reuse ;  /* 0x0000000e0b0b7c23 */ /* 0x100fe2000800080a */
[----:B------:R-:W-:Y:S01]  /*4cb0*/  FMNMX R6, R46, R15, !PT ;  /* 0x0000000f2e067209 */ /* 0x000fe20007800000 */
[--C-:B------:R-:W-:Y:S01]  /*4cc0*/  FFMA R28, R28, UR14, -R10.reuse ;  /* 0x0000000e1c1c7c23 */ /* 0x100fe2000800080a */
[----:B------:R-:W-:Y:S01]  /*4cd0*/  ISETP.GE.AND P3, PT, R85, R77, PT ;  /* 0x0000004d5500720c */ /* 0x000fe20003f66270 */
[--C-:B------:R-:W-:Y:S01]  /*4ce0*/  FFMA R29, R29, UR14, -R10.reuse ;  /* 0x0000000e1d1d7c23 */ /* 0x100fe2000800080a */
[----:B------:R-:W-:Y:S01]  /*4cf0*/  FSETP.GEU.AND P2, PT, R25, -126, PT ;  /* 0xc2fc00001900780b */ /* 0x000fe20003f4e000 */
[--C-:B------:R-:W-:Y:S01]  /*4d00*/  FFMA R32, R32, UR14, -R10.reuse ;  /* 0x0000000e20207c23 */ /* 0x100fe2000800080a */
[----:B------:R-:W-:Y:S01]  /*4d10*/  FSETP.GEU.AND P6, PT, R11, -126, PT ;  /* 0xc2fc00000b00780b */ /* 0x000fe20003fce000 */
[--C-:B------:R-:W-:Y:S01]  /*4d20*/  FFMA R33, R33, UR14, -R10.reuse ;  /* 0x0000000e21217c23 */ /* 0x100fe2000800080a */
[----:B------:R-:W-:Y:S01]  /*4d30*/  FSEL R50, R50, -INF , P4 ;  /* 0xff80000032327808 */ /* 0x000fe20002000000 */
[--C-:B------:R-:W-:Y:S01]  /*4d40*/  FFMA R36, R36, UR14, -R10.reuse ;  /* 0x0000000e24247c23 */ /* 0x100fe2000800080a */
[----:B------:R-:W-:Y:S01]  /*4d50*/  ISETP.GE.AND P4, PT, R85, R79, PT ;  /* 0x0000004f5500720c */ /* 0x000fe20003f86270 */
[--C-:B------:R-:W-:Y:S01]  /*4d60*/  FFMA R37, R37, UR14, -R10.reuse ;  /* 0x0000000e25257c23 */ /* 0x100fe2000800080a */
[----:B------:R-:W-:Y:S01]  /*4d70*/  FMNMX R15, R47, R6, !PT ;  /* 0x000000062f0f7209 */ /* 0x000fe20007800000 */
[--C-:B------:R-:W-:Y:S01]  /*4d80*/  FFMA R40, R40, UR14, -R10.reuse ;  /* 0x0000000e28287c23 */ /* 0x100fe2000800080a */
[----:B------:R-:W-:Y:S01]  /*4d90*/  ISETP.GE.AND P5, PT, R85, R78, PT ;  /* 0x0000004e5500720c */ /* 0x000fe20003fa6270 */
[--C-:B------:R-:W-:Y:S01]  /*4da0*/  FFMA R41, R41, UR14, -R10.reuse ;  /* 0x0000000e29297c23 */ /* 0x100fe2000800080a */
[----:B------:R-:W-:Y:S01]  /*4db0*/  FSEL R51, R51, -INF , P3 ;  /* 0xff80000033337808 */ /* 0x000fe20001800000 */
[----:B------:R-:W-:Y:S01]  /*4dc0*/  @!P2 FMUL R25, R25, 0.5 ;  /* 0x3f0000001919a820 */ /* 0x000fe20000400000 */
[----:B------:R-:W-:Y:S01]  /*4dd0*/  FSETP.GEU.AND P3, PT, R28, -126, PT ;  /* 0xc2fc00001c00780b */ /* 0x000fe20003f6e000 */
[----:B------:R-:W-:Y:S01]  /*4de0*/  @!P6 FMUL R11, R11, 0.5 ;  /* 0x3f0000000b0be820 */ /* 0x000fe20000400000 */
[----:B------:R-:W-:Y:S01]  /*4df0*/  FMNMX R6, R50, R15, !PT ;  /* 0x0000000f32067209 */ /* 0x000fe20007800000 */
[--C-:B------:R-:W-:Y:S01]  /*4e00*/  FFMA R44, R44, UR14, -R10.reuse ;  /* 0x0000000e2c2c7c23 */ /* 0x100fe2000800080a */
[----:B------:R-:W-:Y:S01]  /*4e10*/  FSEL R55, R55, -INF , P4 ;  /* 0xff80000037377808 */ /* 0x000fe20002000000 */
[----:B------:R-:W1:Y:S01]  /*4e20*/  MUFU.EX2 R24, R11 ;  /* 0x0000000b00187308 */ /* 0x000e620000000800 */
[----:B------:R-:W-:Y:S01]  /*4e30*/  FSEL R54, R54, -INF , P5 ;  /* 0xff80000036367808 */ /* 0x000fe20002800000 */
[--C-:B------:R-:W-:Y:S01]  /*4e40*/  FFMA R45, R45, UR14, -R10.reuse ;  /* 0x0000000e2d2d7c23 */ /* 0x100fe2000800080a */
[----:B------:R-:W-:Y:S01]  /*4e50*/  FSETP.GEU.AND P4, PT, R29, -126, PT ;  /* 0xc2fc00001d00780b */ /* 0x000fe20003f8e000 */
[--C-:B------:R-:W-:Y:S01]  /*4e60*/  FFMA R48, R48, UR14, -R10.reuse ;  /* 0x0000000e30307c23 */ /* 0x100fe2000800080a */
[----:B------:R-:W-:Y:S01]  /*4e70*/  FSETP.GEU.AND P5, PT, R32, -126, PT ;  /* 0xc2fc00002000780b */ /* 0x000fe20003fae000 */
[--C-:B------:R-:W-:Y:S01]  /*4e80*/  FFMA R49, R49, UR14, -R10.reuse ;  /* 0x0000000e31317c23 */ /* 0x100fe2000800080a */
[----:B------:R-:W-:Y:S01]  /*4e90*/  FMNMX R15, R51, R6, !PT ;  /* 0x00000006330f7209 */ /* 0x000fe20007800000 */
[----:B------:R-:W2:Y:S01]  /*4ea0*/  MUFU.EX2 R25, R25 ;  /* 0x0000001900197308 */ /* 0x000ea20000000800 */
[----:B------:R-:W-:Y:S01]  /*4eb0*/  @!P3 FMUL R28, R28, 0.5 ;  /* 0x3f0000001c1cb820 */ /* 0x000fe20000400000 */
[--C-:B------:R-:W-:Y:S01]  /*4ec0*/  FFMA R52, R52, UR14, -R10.reuse ;  /* 0x0000000e34347c23 */ /* 0x100fe2000800080a */
[----:B------:R-:W-:Y:S01]  /*4ed0*/  FMNMX R6, R54, R15, !PT ;  /* 0x0000000f36067209 */ /* 0x000fe20007800000 */
[----:B------:R-:W-:Y:S01]  /*4ee0*/  FFMA R53, R53, UR14, -R10 ;  /* 0x0000000e35357c23 */ /* 0x000fe2000800080a */
[----:B------:R-:W-:-:S02]  /*4ef0*/  FMUL R13, R13, UR14 ;  /* 0x0000000e0d0d7c20 */ /* 0x000fc40008400000 */
[----:B------:R-:W-:Y:S01]  /*4f00*/  FMNMX R6, R55, R6, !PT ;  /* 0x0000000637067209 */ /* 0x000fe20007800000 */
[----:B------:R-:W-:Y:S01]  /*4f10*/  @!P4 FMUL R29, R29, 0.5 ;  /* 0x3f0000001d1dc820 */ /* 0x000fe20000400000 */
[----:B------:R-:W3:Y:S01]  /*4f20*/  MUFU.EX2 R28, R28 ;  /* 0x0000001c001c7308 */ /* 0x000ee20000000800 */
[----:B------:R-:W-:Y:S01]  /*4f30*/  @!P5 FMUL R32, R32, 0.5 ;  /* 0x3f0000002020d820 */ /* 0x000fe20000400000 */
[----:B-1----:R-:W-:Y:S01]  /*4f40*/  @!P6 FMUL R24, R24, R24 ;  /* 0x000000181818e220 */ /* 0x002fe20000400000 */
[----:B------:R-:W1:Y:S01]  /*4f50*/  SHFL.BFLY PT, R11, R6, 0x1, 0x1f ;  /* 0x0c201f00060b7f89 */ /* 0x000e6200000e0000 */
[----:B------:R-:W-:Y:S01]  /*4f60*/  FSETP.GEU.AND P6, PT, R33, -126, PT ;  /* 0xc2fc00002100780b */ /* 0x000fe20003fce000 */
[----:B--2---:R-:W-:-:S03]  /*4f70*/  @!P2 FMUL R25, R25, R25 ;  /* 0x000000191919a220 */ /* 0x004fc60000400000 */
[----:B------:R-:W2:Y:S01]  /*4f80*/  MUFU.EX2 R29, R29 ;  /* 0x0000001d001d7308 */ /* 0x000ea20000000800 */
[----:B------:R-:W-:-:S07]  /*4f90*/  FSETP.GEU.AND P2, PT, R36, -126, PT ;  /* 0xc2fc00002400780b */ /* 0x000fce0003f4e000 */
[----:B------:R-:W4:Y:S01]  /*4fa0*/  MUFU.EX2 R32, R32 ;  /* 0x0000002000207308 */ /* 0x000f220000000800 */
[----:B------:R-:W-:Y:S01]  /*4fb0*/  @!P6 FMUL R33, R33, 0.5 ;  /* 0x3f0000002121e820 */ /* 0x000fe20000400000 */
[----:B---3--:R-:W-:Y:S01]  /*4fc0*/  @!P3 FMUL R28, R28, R28 ;  /* 0x0000001c1c1cb220 */ /* 0x008fe20000400000 */
[----:B------:R-:W-:-:S03]  /*4fd0*/  FSETP.GEU.AND P3, PT, R37, -126, PT ;  /* 0xc2fc00002500780b */ /* 0x000fc60003f6e000 */
[----:B------:R-:W-:Y:S02]  /*4fe0*/  @!P2 FMUL R36, R36, 0.5 ;  /* 0x3f0000002424a820 */ /* 0x000fe40000400000 */
[----:B------:R-:W3:Y:S01]  /*4ff0*/  MUFU.EX2 R33, R33 ;  /* 0x0000002100217308 */ /* 0x000ee20000000800 */
[----:B--2---:R-:W-:Y:S01]  /*5000*/  @!P4 FMUL R29, R29, R29 ;  /* 0x0000001d1d1dc220 */ /* 0x004fe20000400000 */
[----:B------:R-:W-:Y:S02]  /*5010*/  FSETP.GEU.AND P4, PT, R40, -126, PT ;  /* 0xc2fc00002800780b */ /* 0x000fe40003f8e000 */
[----:B-1----:R-:W-:-:S04]  /*5020*/  FMNMX R6, R6, R11, !PT ;  /* 0x0000000b06067209 */ /* 0x002fc80007800000 */
[----:B------:R-:W1:Y:S01]  /*5030*/  MUFU.EX2 R36, R36 ;  /* 0x0000002400247308 */ /* 0x000e620000000800 */
[----:B----4-:R-:W-:Y:S01]  /*5040*/  @!P5 FMUL R32, R32, R32 ;  /* 0x000000202020d220 */ /* 0x010fe20000400000 */
[----:B------:R-:W-:Y:S01]  /*5050*/  FSETP.GEU.AND P5, PT, R41, -126, PT ;  /* 0xc2fc00002900780b */ /* 0x000fe20003fae000 */
[----:B------:R-:W2:Y:S01]  /*5060*/  SHFL.BFLY PT, R21, R6, 0x2, 0x1f ;  /* 0x0c401f0006157f89 */ /* 0x000ea200000e0000 */
[----:B------:R-:W-:-:S03]  /*5070*/  @!P3 FMUL R37, R37, 0.5 ;  /* 0x3f0000002525b820 */ /* 0x000fc60000400000 */
[----:B------:R-:W-:Y:S01]  /*5080*/  @!P4 FMUL R40, R40, 0.5 ;  /* 0x3f0000002828c820 */ /* 0x000fe20000400000 */
[----:B---3--:R-:W-:Y:S02]  /*5090*/  @!P6 FMUL R33, R33, R33 ;  /* 0x000000212121e220 */ /* 0x008fe40000400000 */
[----:B------:R-:W3:Y:S01]  /*50a0*/  MUFU.EX2 R37, R37 ;  /* 0x0000002500257308 */ /* 0x000ee20000000800 */
[----:B------:R-:W-:-:S04]  /*50b0*/  FSETP.GEU.AND P6, PT, R44, -126, PT ;  /* 0xc2fc00002c00780b */ /* 0x000fc80003fce000 */
[----:B------:R-:W-:Y:S01]  /*50c0*/  @!P5 FMUL R41, R41, 0.5 ;  /* 0x3f0000002929d820 */ /* 0x000fe20000400000 */
[----:B-1----:R-:W-:Y:S02]  /*50d0*/  @!P2 FMUL R36, R36, R36 ;  /* 0x000000242424a220 */ /* 0x002fe40000400000 */
[----:B------:R-:W1:Y:S01]  /*50e0*/  MUFU.EX2 R11, R40 ;  /* 0x00000028000b7308 */ /* 0x000e620000000800 */
[----:B------:R-:W-:-:S05]  /*50f0*/  FSETP.GEU.AND P2, PT, R45, -126, PT ;  /* 0xc2fc00002d00780b */ /* 0x000fca0003f4e000 */
[----:B------:R-:W-:Y:S02]  /*5100*/  @!P6 FMUL R44, R44, 0.5 ;  /* 0x3f0000002c2ce820 */ /* 0x000fe40000400000 */
[----:B------:R-:W4:Y:S01]  /*5110*/  MUFU.EX2 R12, R41 ;  /* 0x00000029000c7308 */ /* 0x000f220000000800 */
[----:B--2---:R-:W-:Y:S01]  /*5120*/  FMNMX R6, R6, R21, !PT ;  /* 0x0000001506067209 */ /* 0x004fe20007800000 */
[----:B---3--:R-:W-:Y:S01]  /*5130*/  @!P3 FMUL R37, R37, R37 ;  /* 0x000000252525b220 */ /* 0x008fe20000400000 */
[----:B------:R-:W-:-:S03]  /*5140*/  FSETP.GEU.AND P3, PT, R48, -126, PT ;  /* 0xc2fc00003000780b */ /* 0x000fc60003f6e000 */
[----:B------:R-:W-:Y:S02]  /*5150*/  @!P2 FMUL R45, R45, 0.5 ;  /* 0x3f0000002d2da820 */ /* 0x000fe40000400000 */
[----:B------:R-:W2:Y:S01]  /*5160*/  MUFU.EX2 R15, R44 ;  /* 0x0000002c000f7308 */ /* 0x000ea20000000800 */
[----:B-1----:R-:W-:Y:S01]  /*5170*/  @!P4 FMUL R11, R11, R11 ;  /* 0x0000000b0b0bc220 */ /* 0x002fe20000400000 */
[----:B------:R-:W-:-:S06]  /*5180*/  FSETP.GEU.AND P4, PT, R49, -126, PT ;  /* 0xc2fc00003100780b */ /* 0x000fcc0003f8e000 */
[----:B------:R-:W1:Y:S01]  /*5190*/  MUFU.EX2 R14, R45 ;  /* 0x0000002d000e7308 */ /* 0x000e620000000800 */
[----:B----4-:R-:W-:Y:S01]  /*51a0*/  @!P5 FMUL R12, R12, R12 ;  /* 0x0000000c0c0cd220 */ /* 0x010fe20000400000 */
[----:B------:R-:W-:Y:S01]  /*51b0*/  FSETP.NEU.AND P5, PT, R6, -INF , PT ;  /* 0xff8000000600780b */ /* 0x000fe20003fad000 */
[----:B------:R-:W-:Y:S02]  /*51c0*/  @!P3 FMUL R48, R48, 0.5 ;  /* 0x3f0000003030b820 */ /* 0x000fe40000400000 */
[----:B------:R-:W-:Y:S01]  /*51d0*/  FADD R8, R25, R12 ;  /* 0x0000000c19087221 */ /* 0x000fe20000000000 */
[----:B------:R-:W-:Y:S01]  /*51e0*/  FSEL R40, R6, RZ, P5 ;  /* 0x000000ff06287208 */ /* 0x000fe20002800000 */
[----:B------:R-:W-:Y:S01]  /*51f0*/  @!P4 FMUL R49, R49, 0.5 ;  /* 0x3f0000003131c820 */ /* 0x000fe20000400000 */
[----:B------:R-:W3:Y:S01]  /*5200*/  MUFU.EX2 R21, R48 ;  /* 0x0000003000157308 */ /* 0x000ee20000000800 */
[----:B--2---:R-:W-:Y:S01]  /*5210*/  @!P6 FMUL R15, R15, R15 ;  /* 0x0000000f0f0fe220 */ /* 0x004fe20000400000 */
[----:B------:R-:W-:Y:S01]  /*5220*/  FSETP.GEU.AND P5, PT, R52, -126, PT ;  /* 0xc2fc00003400780b */ /* 0x000fe20003fae000 */
[C---:B------:R-:W-:Y:S01]  /*5230*/  FMUL R44, R40.reuse, UR14 ;  /* 0x0000000e282c7c20 */ /* 0x040fe20008400000 */
[----:B------:R-:W-:Y:S01]  /*5240*/  FSETP.GEU.AND P6, PT, R53, -126, PT ;  /* 0xc2fc00003500780b */ /* 0x000fe20003fce000 */
[----:B------:R-:W-:-:S02]  /*5250*/  FADD R40, -R40, R9 ;  /* 0x0000000928287221 */ /* 0x000fc40000000100 */
[--C-:B------:R-:W-:Y:S01]  /*5260*/  FFMA R26, R26, UR14, -R44.reuse ;  /* 0x0000000e1a1a7c23 */ /* 0x100fe2000800082c */
[----:B------:R-:W2:Y:S01]  /*5270*/  MUFU.EX2 R10, R49 ;  /* 0x00000031000a7308 */ /* 0x000ea20000000800 */
[----:B-1----:R-:W-:Y:S01]  /*5280*/  @!P2 FMUL R14, R14, R14 ;  /* 0x0000000e0e0ea220 */ /* 0x002fe20000400000 */
[--C-:B------:R-:W-:Y:S01]  /*5290*/  FFMA R27, R27, UR14, -R44.reuse ;  /* 0x0000000e1b1b7c23 */ /* 0x100fe2000800082c */
[--C-:B------:R-:W-:Y:S01]  /*52a0*/  FFMA R30, R30, UR14, -R44.reuse ;  /* 0x0000000e1e1e7c23 */ /* 0x100fe2000800082c */
[----:B------:R-:W-:Y:S01]  /*52b0*/  FSETP.GEU.AND P2, PT, R26, -126, PT ;  /* 0xc2fc00001a00780b */ /* 0x000fe20003f4e000 */
[--C-:B------:R-:W-:Y:S01]  /*52c0*/  FFMA R31, R31, UR14, -R44.reuse ;  /* 0x0000000e1f1f7c23 */ /* 0x100fe2000800082c */
[--C-:B------:R-:W-:Y:S01]  /*52d0*/  FFMA R34, R34, UR14, -R44.reuse ;  /* 0x0000000e22227c23 */ /* 0x100fe2000800082c */
[----:B------:R-:W-:Y:S01]  /*52e0*/  @!P5 FMUL R52, R52, 0.5 ;  /* 0x3f0000003434d820 */ /* 0x000fe20000400000 */
[--C-:B------:R-:W-:Y:S01]  /*52f0*/  FFMA R35, R35, UR14, -R44.reuse ;  /* 0x0000000e23237c23 */ /* 0x100fe2000800082c */
[----:B------:R-:W-:Y:S01]  /*5300*/  @!P6 FMUL R53, R53, 0.5 ;  /* 0x3f0000003535e820 */ /* 0x000fe20000400000 */
[----:B---3--:R-:W-:Y:S01]  /*5310*/  @!P3 FMUL R21, R21, R21 ;  /* 0x000000151515b220 */ /* 0x008fe20000400000 */
[----:B------:R-:W-:Y:S01]  /*5320*/  FSETP.GEU.AND P3, PT, R27, -126, PT ;  /* 0xc2fc00001b00780b */ /* 0x000fe20003f6e000 */
[----:B------:R-:W1:Y:S01]  /*5330*/  MUFU.EX2 R41, R52 ;  /* 0x0000003400297308 */ /* 0x000e620000000800 */
[--C-:B------:R-:W-:Y:S01]  /*5340*/  FFMA R38, R38, UR14, -R44.reuse ;  /* 0x0000000e26267c23 */ /* 0x100fe2000800082c */
[--C-:B------:R-:W-:Y:S01]  /*5350*/  FFMA R43, R43, UR14, -R44.reuse ;  /* 0x0000000e2b2b7c23 */ /* 0x100fe2000800082c */
[--C-:B------:R-:W-:Y:S01]  /*5360*/  FFMA R47, R47, UR14, -R44.reuse ;  /* 0x0000000e2f2f7c23 */ /* 0x100fe2000800082c */
[--C-:B------:R-:W-:Y:S01]  /*5370*/  FFMA R51, R51, UR14, -R44.reuse ;  /* 0x0000000e33337c23 */ /* 0x100fe2000800082c */
[----:B------:R-:W-:Y:S01]  /*5380*/  @!P2 FMUL R26, R26, 0.5 ;  /* 0x3f0000001a1aa820 */ /* 0x000fe20000400000 */
[----:B--2---:R-:W-:Y:S01]  /*5390*/  @!P4 FMUL R10, R10, R10 ;  /* 0x0000000a0a0ac220 */ /* 0x004fe20000400000 */
[----:B------:R-:W-:Y:S01]  /*53a0*/  FSETP.GEU.AND P4, PT, R30, -126, PT ;  /* 0xc2fc00001e00780b */ /* 0x000fe20003f8e000 */
[----:B------:R-:W2:Y:S01]  /*53b0*/  MUFU.EX2 R20, R53 ;  /* 0x0000003500147308 */ /* 0x000ea20000000800 */
[----:B------:R-:W-:Y:S01]  /*53c0*/  FFMA R55, R55, UR14, -R44 ;  /* 0x0000000e37377c23 */ /* 0x000fe2000800082c */
[----:B------:R-:W-:Y:S01]  /*53d0*/  FMUL R40, R40, UR14 ;  /* 0x0000000e28287c20 */ /* 0x000fe20008400000 */
[----:B------:R-:W-:Y:S01]  /*53e0*/  FADD R9, R33, R10 ;  /* 0x0000000a21097221 */ /* 0x000fe20000000000 */
[----:B------:R-:W-:-:S04]  /*53f0*/  @!P3 FMUL R27, R27, 0.5 ;  /* 0x3f0000001b1bb820 */ /* 0x000fc80000400000 */
[----:B------:R3:W4:Y:S01]  /*5400*/  MUFU.EX2 R45, R26 ;  /* 0x0000001a002d7308 */ /* 0x0007220000000800 */
[----:B-1----:R-:W-:Y:S01]  /*5410*/  @!P5 FMUL R41, R41, R41 ;  /* 0x000000292929d220 */ /* 0x002fe20000400000 */
[----:B------:R-:W-:Y:S02]  /*5420*/  FSETP.GEU.AND P5, PT, R31, -126, PT ;  /* 0xc2fc00001f00780b */ /* 0x000fe40003fae000 */
[----:B------:R-:W-:-:S04]  /*5430*/  @!P4 FMUL R30, R30, 0.5 ;  /* 0x3f0000001e1ec820 */ /* 0x000fc80000400000 */
[----:B------:R1:W5:Y:S01]  /*5440*/  MUFU.EX2 R48, R27 ;  /* 0x0000001b00307308 */ /* 0x0003620000000800 */
[----:B--2---:R-:W-:Y:S01]  /*5450*/  @!P6 FMUL R20, R20, R20 ;  /* 0x000000141414e220 */ /* 0x004fe20000400000 */
[----:B------:R-:W-:Y:S01]  /*5460*/  FSETP.GEU.AND P6, PT, R34, -126, PT ;  /* 0xc2fc00002200780b */ /* 0x000fe20003fce000 */
[----:B---3--:R-:W-:-:S04]  /*5470*/  FFMA R26, R39, UR14, -R44 ;  /* 0x0000000e271a7c23 */ /* 0x008fc8000800082c */
[----:B------:R-:W-:Y:S01]  /*5480*/  @!P5 FMUL R31, R31, 0.5 ;  /* 0x3f0000001f1fd820 */ /* 0x000fe20000400000 */
[----:B------:R2:W3:Y:S01]  /*5490*/  MUFU.EX2 R49, R30 ;  /* 0x0000001e00317308 */ /* 0x0004e20000000800 */
[----:B----4-:R-:W-:Y:S01]  /*54a0*/  @!P2 FMUL R45, R45, R45 ;  /* 0x0000002d2d2da220 */ /* 0x010fe20000400000 */
[----:B------:R-:W-:Y:S01]  /*54b0*/  FSETP.GEU.AND P2, PT, R35, -126, PT ;  /* 0xc2fc00002300780b */ /* 0x000fe20003f4e000 */
[----:B-1----:R-:W-:-:S04]  /*54c0*/  FFMA R27, R42, UR14, -R44 ;  /* 0x0000000e2a1b7c23 */ /* 0x002fc8000800082c */
[----:B------:R-:W-:Y:S01]  /*54d0*/  @!P6 FMUL R34, R34, 0.5 ;  /* 0x3f0000002222e820 */ /* 0x000fe20000400000 */
[----:B------:R1:W4:Y:S01]  /*54e0*/  MUFU.EX2 R52, R31 ;  /* 0x0000001f00347308 */ /* 0x0003220000000800 */
[----:B-----5:R-:W-:Y:S01]  /*54f0*/  @!P3 FMUL R48, R48, R48 ;  /* 0x000000303030b220 */ /* 0x020fe20000400000 */
[----:B------:R-:W-:Y:S01]  /*5500*/  FSETP.GEU.AND P3, PT, R38, -126, PT ;  /* 0xc2fc00002600780b */ /* 0x000fe20003f6e000 */
[----:B--2---:R-:W-:-:S04]  /*5510*/  FFMA R30, R46, UR14, -R44 ;  /* 0x0000000e2e1e7c23 */ /* 0x004fc8000800082c */
[----:B------:R-:W-:Y:S01]  /*5520*/  @!P2 FMUL R35, R35, 0.5 ;  /* 0x3f0000002323a820 */ /* 0x000fe20000400000 */
[----:B------:R2:W5:Y:S01]  /*5530*/  MUFU.EX2 R53, R34 ;  /* 0x0000002200357308 */ /* 0x0005620000000800 */
[----:B---3--:R-:W-:Y:S01]  /*5540*/  @!P4 FMUL R49, R49, R49 ;  /* 0x000000313131c220 */ /* 0x008fe20000400000 */
[----:B------:R-:W-:Y:S01]  /*5550*/  FSETP.GEU.AND P4, PT, R26, -126, PT ;  /* 0xc2fc00001a00780b */ /* 0x000fe20003f8e000 */
[----:B-1----:R-:W-:-:S04]  /*5560*/  FADD R31, R36, R41 ;  /* 0x00000029241f7221 */ /* 0x002fc80000000000 */
[----:B------:R-:W-:Y:S01]  /*5570*/  @!P3 FMUL R38, R38, 0.5 ;  /* 0x3f0000002626b820 */ /* 0x000fe20000400000 */
[----:B------:R1:W3:Y:S01]  /*5580*/  MUFU.EX2 R76, R35 ;  /* 0x00000023004c7308 */ /* 0x0002e20000000800 */
[----:B----4-:R-:W-:Y:S01]  /*5590*/  @!P5 FMUL R52, R52, R52 ;  /* 0x000000343434d220 */ /* 0x010fe20000400000 */
[----:B------:R-:W-:Y:S01]  /*55a0*/  FSETP.GEU.AND P5, PT, R27, -126, PT ;  /* 0xc2fc00001b00780b */ /* 0x000fe20003fae000 */
[----:B--2---:R-:W-:-:S04]  /*55b0*/  FADD R34, R37, R20 ;  /* 0x0000001425227221 */ /* 0x004fc80000000000 */
[----:B------:R-:W-:Y:S01]  /*55c0*/  @!P4 FMUL R26, R26, 0.5 ;  /* 0x3f0000001a1ac820 */ /* 0x000fe20000400000 */
[----:B------:R-:W2:Y:S01]  /*55d0*/  MUFU.EX2 R39, R38 ;  /* 0x0000002600277308 */ /* 0x000ea20000000800 */
[----:B-----5:R-:W-:Y:S01]  /*55e0*/  @!P6 FMUL R53, R53, R53 ;  /* 0x000000353535e220 */ /* 0x020fe20000400000 */
[----:B------:R-:W-:Y:S01]  /*55f0*/  FSETP.GEU.AND P6, PT, R43, -126, PT ;  /* 0xc2fc00002b00780b */ /* 0x000fe20003fce000 */
[----:B-1----:R-:W-:Y:S01]  /*5600*/  FADD R35, R8, R9 ;  /* 0x0000000908237221 */ /* 0x002fe20000000000 */
[----:B------:R-:W-:Y:S01]  /*5610*/  FADD R9, R24, R11 ;  /* 0x0000000b18097221 */ /* 0x000fe20000000000 */
[----:B------:R-:W-:Y:S02]  /*5620*/  F2FP.BF16.F32.PACK_AB R24, R25, R24 ;  /* 0x000000181918723e */ /* 0x000fe400000010ff */
[----:B------:R-:W-:Y:S01]  /*5630*/  @!P5 FMUL R27, R27, 0.5 ;  /* 0x3f0000001b1bd820 */ /* 0x000fe20000400000 */
[----:B------:R1:W4:Y:S01]  /*5640*/  MUFU.EX2 R42, R26 ;  /* 0x0000001a002a7308 */ /* 0x0003220000000800 */
[----:B---3--:R-:W-:Y:S01]  /*5650*/  @!P2 FMUL R76, R76, R76 ;  /* 0x0000004c4c4ca220 */ /* 0x008fe20000400000 */
[----:B------:R-:W-:-:S02]  /*5660*/  FSETP.GEU.AND P2, PT, R30, -126, PT ;  /* 0xc2fc00001e00780b */ /* 0x000fc40003f4e000 */
[----:B------:R-:W-:-:S03]  /*5670*/  F2FP.BF16.F32.PACK_AB R25, R48, R45 ;  /* 0x0000002d3019723e */ /* 0x000fc600000010ff */
[----:B------:R-:W-:Y:S01]  /*5680*/  @!P6 FMUL R43, R43, 0.5 ;  /* 0x3f0000002b2be820 */ /* 0x000fe20000400000 */
[----:B------:R3:W5:Y:S01]  /*5690*/  MUFU.EX2 R46, R27 ;  /* 0x0000001b002e7308 */ /* 0x0007620000000800 */
[----:B-1----:R-:W-:Y:S01]  /*56a0*/  FFMA R26, R50, UR14, -R44 ;  /* 0x0000000e321a7c23 */ /* 0x002fe2000800082c */
[----:B--2---:R-:W-:Y:S01]  /*56b0*/  @!P3 FMUL R39, R39, R39 ;  /* 0x000000272727b220 */ /* 0x004fe20000400000 */
[----:B------:R-:W-:-:S04]  /*56c0*/  FSETP.GEU.AND P3, PT, R47, -126, PT ;  /* 0xc2fc00002f00780b */ /* 0x000fc80003f6e000 */
[----:B------:R-:W-:Y:S01]  /*56d0*/  @!P2 FMUL R30, R30, 0.5 ;  /* 0x3f0000001e1ea820 */ /* 0x000fe20000400000 */
[----:B------:R-:W1:Y:S01]  /*56e0*/  MUFU.EX2 R43, R43 ;  /* 0x0000002b002b7308 */ /* 0x000e620000000800 */
[----:B----4-:R-:W-:Y:S01]  /*56f0*/  @!P4 FMUL R42, R42, R42 ;  /* 0x0000002a2a2ac220 */ /* 0x010fe20000400000 */
[----:B------:R-:W-:Y:S01]  /*5700*/  FSETP.GEU.AND P4, PT, R26, -126, PT ;  /* 0xc2fc00001a00780b */ /* 0x000fe20003f8e000 */
[----:B---3--:R-:W-:-:S05]  /*5710*/  FFMA R27, R54, UR14, -R44 ;  /* 0x0000000e361b7c23 */ /* 0x008fca000800082c */
[----:B------:R2:W3:Y:S01]  /*5720*/  MUFU.EX2 R50, R30 ;  /* 0x0000001e00327308 */ /* 0x0004e20000000800 */
[----:B------:R-:W-:Y:S01]  /*5730*/  @!P3 FMUL R47, R47, 0.5 ;  /* 0x3f0000002f2fb820 */ /* 0x000fe20000400000 */
[----:B-----5:R-:W-:Y:S01]  /*5740*/  @!P5 FMUL R46, R46, R46 ;  /* 0x0000002e2e2ed220 */ /* 0x020fe20000400000 */
[----:B------:R-:W-:-:S04]  /*5750*/  FSETP.GEU.AND P5, PT, R51, -126, PT ;  /* 0xc2fc00003300780b */ /* 0x000fc80003fae000 */
[----:B------:R-:W-:Y:S01]  /*5760*/  @!P4 FMUL R26, R26, 0.5 ;  /* 0x3f0000001a1ac820 */ /* 0x000fe20000400000 */
[----:B------:R-:W4:Y:S01]  /*5770*/  MUFU.EX2 R47, R47 ;  /* 0x0000002f002f7308 */ /* 0x000f220000000800 */
[----:B-1----:R-:W-:Y:S01]  /*5780*/  @!P6 FMUL R43, R43, R43 ;  /* 0x0000002b2b2be220 */ /* 0x002fe20000400000 */
[----:B------:R-:W-:Y:S01]  /*5790*/  FSETP.GEU.AND P6, PT, R27, -126, PT ;  /* 0xc2fc00001b00780b */ /* 0x000fe20003fce000 */
[----:B--2---:R-:W-:-:S04]  /*57a0*/  FADD R30, R32, R21 ;  /* 0x00000015201e7221 */ /* 0x004fc80000000000 */
[----:B------:R-:W-:Y:S01]  /*57b0*/  FADD R9, R9, R30 ;  /* 0x0000001e09097221 */ /* 0x000fe20000000000 */
[----:B------:R1:W2:Y:S01]  /*57c0*/  MUFU.EX2 R54, R26 ;  /* 0x0000001a00367308 */ /* 0x0002a20000000800 */
[----:B---3--:R-:W-:Y:S01]  /*57d0*/  @!P2 FMUL R50, R50, R50 ;  /* 0x000000323232a220 */ /* 0x008fe20000400000 */
[----:B------:R-:W-:Y:S01]  /*57e0*/  FSETP.GEU.AND P2, PT, R55, -126, PT ;  /* 0xc2fc00003700780b */ /* 0x000fe20003f4e000 */
[----:B------:R-:W-:Y:S02]  /*57f0*/  @!P5 FMUL R51, R51, 0.5 ;  /* 0x3f0000003333d820 */ /* 0x000fe40000400000 */
[----:B------:R-:W-:Y:S02]  /*5800*/  FADD R30, R49, R50 ;  /* 0x00000032311e7221 */ /* 0x000fe40000000000 */
[----:B------:R-:W-:Y:S01]  /*5810*/  @!P6 FMUL R27, R27, 0.5 ;  /* 0x3f0000001b1be820 */ /* 0x000fe20000400000 */
[----:B----4-:R-:W-:Y:S01]  /*5820*/  @!P3 FMUL R47, R47, R47 ;  /* 0x0000002f2f2fb220 */ /* 0x010fe20000400000 */
[----:B------:R-:W-:Y:S01]  /*5830*/  FSETP.GEU.AND P3, PT, R13, -126, PT ;  /* 0xc2fc00000d00780b */ /* 0x000fe20003f6e000 */
[----:B------:R-:W3:Y:S01]  /*5840*/  MUFU.EX2 R51, R51 ;  /* 0x0000003300337308 */ /* 0x000ee20000000800 */
[----:B-1----:R-:W-:-:S04]  /*5850*/  FADD R26, R28, R15 ;  /* 0x0000000f1c1a7221 */ /* 0x002fc80000000000 */
[----:B------:R-:W-:Y:S01]  /*5860*/  @!P2 FMUL R55, R55, 0.5 ;  /* 0x3f0000003737a820 */ /* 0x000fe20000400000 */
[----:B------:R-:W-:Y:S01]  /*5870*/  FADD R26, R26, R31 ;  /* 0x0000001f1a1a7221 */ /* 0x000fe20000000000 */
[----:B--2---:R-:W-:Y:S01]  /*5880*/  @!P4 FMUL R54, R54, R54 ;  /* 0x000000363636c220 */ /* 0x004fe20000400000 */
[----:B------:R-:W-:Y:S01]  /*5890*/  FSETP.GEU.AND P4, PT, R40, -126, PT ;  /* 0xc2fc00002800780b */ /* 0x000fe20003f8e000 */
[----:B------:R1:W2:Y:S01]  /*58a0*/  MUFU.EX2 R44, R27 ;  /* 0x0000001b002c7308 */ /* 0x0002a20000000800 */
[----:B------:R-:W-:Y:S01]  /*58b0*/  FADD R31, R52, R47 ;  /* 0x0000002f341f7221 */ /* 0x000fe20000000000 */
[----:B------:R-:W-:Y:S01]  /*58c0*/  FADD R38, R53, R54 ;  /* 0x0000003635267221 */ /* 0x000fe20000000000 */
[----:B------:R-:W-:Y:S01]  /*58d0*/  FADD R9, R9, R26 ;  /* 0x0000001a09097221 */ /* 0x000fe20000000000 */
[----:B------:R-:W-:Y:S01]  /*58e0*/  @!P3 FMUL R13, R13, 0.5 ;  /* 0x3f0000000d0db820 */ /* 0x000fe20000400000 */
[----:B------:R-:W-:Y:S02]  /*58f0*/  F2FP.BF16.F32.PACK_AB R26, R29, R28 ;  /* 0x0000001c1d1a723e */ /* 0x000fe400000010ff */
[----:B------:R-:W-:Y:S01]  /*5900*/  F2FP.BF16.F32.PACK_AB R28, R33, R32 ;  /* 0x00000020211c723e */ /* 0x000fe200000010ff */
[----:B------:R-:W4:Y:S01]  /*5910*/  MUFU.EX2 R55, R55 ;  /* 0x0000003700377308 */ /* 0x000f220000000800 */
[----:B-1----:R-:W-:Y:S01]  /*5920*/  FADD R27, R29, R14 ;  /* 0x0000000e1d1b7221 */ /* 0x002fe20000000000 */
[----:B---3--:R-:W-:Y:S01]  /*5930*/  @!P5 FMUL R51, R51, R51 ;  /* 0x000000333333d220 */ /* 0x008fe20000400000 */
[----:B------:R-:W-:Y:S01]  /*5940*/  F2FP.BF16.F32.PACK_AB R32, R12, R11 ;  /* 0x0000000b0c20723e */ /* 0x000fe200000010ff */
[----:B------:R-:W-:Y:S01]  /*5950*/  @!P4 FMUL R40, R40, 0.5 ;  /* 0x3f0000002828c820 */ /* 0x000fe20000400000 */
[----:B------:R-:W-:Y:S01]  /*5960*/  FADD R34, R27, R34 ;  /* 0x000000221b227221 */ /* 0x000fe20000000000 */
[----:B------:R-:W-:Y:S01]  /*5970*/  FADD R27, R48, R43 ;  /* 0x0000002b301b7221 */ /* 0x000fe20000000000 */
[----:B------:R-:W-:Y:S01]  /*5980*/  FADD R78, R76, R51 ;  /* 0x000000334c4e7221 */ /* 0x000fe20000000000 */
[----:B------:R1:W3:Y:S01]  /*5990*/  MUFU.EX2 R8, R13 ;  /* 0x0000000d00087308 */ /* 0x0002e20000000800 */
[----:B--2---:R-:W-:Y:S01]  /*59a0*/  @!P6 FMUL R44, R44, R44 ;  /* 0x0000002c2c2ce220 */ /* 0x004fe20000400000 */
[----:B------:R-:W-:Y:S01]  /*59b0*/  FADD R34, R35, R34 ;  /* 0x0000002223227221 */ /* 0x000fe20000000000 */
[----:B------:R-:W-:Y:S01]  /*59c0*/  FADD R27, R27, R78 ;  /* 0x0000004e1b1b7221 */ /* 0x000fe20000000000 */
[----:B------:R-:W-:Y:S01]  /*59d0*/  F2FP.BF16.F32.PACK_AB R29, R76, R53 ;  /* 0x000000354c1d723e */ /* 0x000fe200000010ff */
[----:B------:R-:W-:Y:S01]  /*59e0*/  FADD R75, R39, R44 ;  /* 0x0000002c274b7221 */ /* 0x000fe20000000000 */
[----:B------:R-:W-:Y:S01]  /*59f0*/  FADD R9, R9, R34 ;  /* 0x0000002209097221 */ /* 0x000fe20000000000 */
[----:B------:R-:W-:Y:S01]  /*5a00*/  F2FP.BF16.F32.PACK_AB R34, R14, R15 ;  /* 0x0000000f0e22723e */ /* 0x000fe200000010ff */
[----:B------:R-:W2:Y:S01]  /*5a10*/  MUFU.EX2 R40, R40 ;  /* 0x0000002800287308 */ /* 0x000ea20000000800 */
[----:B----4-:R-:W-:Y:S01]  /*5a20*/  @!P2 FMUL R55, R55, R55 ;  /* 0x000000373737a220 */ /* 0x010fe20000400000 */
[----:B-1----:R-:W-:Y:S01]  /*5a30*/  FADD R13, R45, R46 ;  /* 0x0000002e2d0d7221 */ /* 0x002fe20000000000 */
[----:B------:R-:W-:Y:S01]  /*5a40*/  FADD R30, R30, R75 ;  /* 0x0000004b1e1e7221 */ /* 0x000fe20000000000 */
[----:B------:R-:W-:Y:S01]  /*5a50*/  SHF.L.U32 R75, R22, 0x1f, RZ ;  /* 0x0000001f164b7819 */ /* 0x000fe200000006ff */
[----:B------:R-:W-:Y:S01]  /*5a60*/  FADD R80, R42, R55 ;  /* 0x000000372a507221 */ /* 0x000fe20000000000 */
[----:B------:R-:W-:Y:S01]  /*5a70*/  FADD R13, R13, R38 ;  /* 0x000000260d0d7221 */ /* 0x000fe20000000000 */
[----:B------:R-:W-:Y:S01]  /*5a80*/  F2FP.BF16.F32.PACK_AB R38, R20, R41 ;  /* 0x000000291426723e */ /* 0x000fe200000010ff */
[----:B------:R1:W4:Y:S01]  /*5a90*/  SYNCS.PHASECHK.TRANS64.TRYWAIT P2, [UR6+0x9400], R75 ;  /* 0x0094004bff0075a7 */ /* 0x0003220008040146 */
[----:B------:R-:W-:Y:S01]  /*5aa0*/  FADD R80, R31, R80 ;  /* 0x000000501f507221 */ /* 0x000fe20000000000 */
[----:B------:R-:W-:Y:S01]  /*5ab0*/  FADD R13, R13, R30 ;  /* 0x0000001e0d0d7221 */ /* 0x000fe20000000000 */
[----:B---3--:R-:W-:Y:S01]  /*5ac0*/  @!P3 FMUL R8, R8, R8 ;  /* 0x000000080808b220 */ /* 0x008fe20000400000 */
[----:B------:R-:W-:Y:S01]  /*5ad0*/  F2FP.BF16.F32.PACK_AB R30, R37, R36 ;  /* 0x00000024251e723e */ /* 0x000fe200000010ff */
[----:B------:R-:W-:Y:S01]  /*5ae0*/  FADD R80, R27, R80 ;  /* 0x000000501b507221 */ /* 0x000fe20000000000 */
[----:B------:R-:W-:Y:S01]  /*5af0*/  F2FP.BF16.F32.PACK_AB R36, R10, R21 ;  /* 0x000000150a24723e */ /* 0x000fe200000010ff */
[----:B------:R-:W-:Y:S01]  /*5b00*/  FFMA R3, R8, R3, R9 ;  /* 0x0000000308037223 */ /* 0x000fe20000000009 */
[----:B------:R-:W-:Y:S01]  /*5b10*/  FMUL R56, R56, R8 ;  /* 0x0000000838387220 */ /* 0x000fe20000400000 */
[----:B------:R-:W-:Y:S01]  /*5b20*/  FADD R13, R13, R80 ;  /* 0x000000500d0d7221 */ /* 0x000fe20000000000 */
[----:B--2---:R-:W-:Y:S01]  /*5b30*/  @!P4 FMUL R40, R40, R40 ;  /* 0x000000282828c220 */ /* 0x004fe20000400000 */
[-C--:B------:R-:W-:Y:S01]  /*5b40*/  FMUL R57, R57, R8.reuse ;  /* 0x0000000839397220 */ /* 0x080fe20000400000 */
[-C--:B------:R-:W-:Y:S01]  /*5b50*/  FMUL R60, R60, R8.reuse ;  /* 0x000000083c3c7220 */ /* 0x080fe20000400000 */
[-C--:B------:R-:W-:Y:S01]  /*5b60*/  FMUL R61, R61, R8.reuse ;  /* 0x000000083d3d7220 */ /* 0x080fe20000400000 */
[----:B------:R-:W-:Y:S01]  /*5b70*/  FFMA R5, R40, R5, R13 ;  /* 0x0000000528057223 */ /* 0x000fe2000000000d */
        /* <DEDUP_REMOVED lines=17> */
[----:B-1----:R-:W-:Y:S06]  /*5c90*/  @!P0 BRA `(.L_x_41) ;  /* 0x0000000000048947 */ /* 0x002fec0003800000 */
[----:B------:R-:W-:Y:S01]  /*5ca0*/  BPT.TRAP 0x1 ;  /* 0x000000040000795c */ /* 0x000fe20000300000 */
.L_x_41:
[----:B----4-:R-:W-:Y:S05]  /*5cb0*/  @P2 BRA `(.L_x_42) ;  /* 0x0000000000082947 */ /* 0x010fea0003800000 */
[----:B------:R-:W1:Y:S02]  /*5cc0*/  SYNCS.PHASECHK.TRANS64.TRYWAIT P2, [UR6+0x9400], R75 ;  /* 0x0094004bff0075a7 */ /* 0x000e640008040146 */
[----:B-1----:R-:W-:Y:S05]  /*5cd0*/  @!P2 BRA `(.L_x_43) ;  /* 0x000000300020a947 */ /* 0x002fea0003800000 */
.L_x_42:
        /* <DEDUP_REMOVED lines=24> */
.L_x_44:
[----:B------:R-:W-:-:S04]  /*5e60*/  ULEA UR6, UR13, UR44, 0x3 ;  /* 0x0000002c0d067291 */ /* 0x000fc8000f8e183f */
[----:B------:R-:W-:-:S04]  /*5e70*/  UIADD3 UR6, UR6, 0x9428, URZ ;  /* 0x0000942806067890 */ /* 0x000fc8000fffe03f */
[----:B------:R-:W-:-:S09]  /*5e80*/  UPRMT UR6, URZ, 0x654, UR6 ;  /* 0x000006543f067896 */ /* 0x000fd20008000006 */
[----:B------:R-:W-:Y:S01]  /*5e90*/  SYNCS.ARRIVE.TRANS64.RED.A1T0 RZ, [UR6], RZ ;  /* 0x000000ffffff79a7 */ /* 0x000fe20008100406 */
[----:B------:R-:W-:Y:S05]  /*5ea0*/  @P1 BRA `(.L_x_45) ;  /* 0x0000000000041947 */ /* 0x000fea0003800000 */
[----:B------:R-:W-:Y:S01]  /*5eb0*/  BPT.TRAP 0x1 ;  /* 0x000000040000795c */ /* 0x000fe20000300000 */
.L_x_45:
[----:B------:R-:W-:-:S04]  /*5ec0*/  UIADD3 UR13, UR13, 0x1, URZ ;  /* 0x000000010d0d7890 */ /* 0x000fc8000fffe03f */
[----:B------:R-:W-:-:S04]  /*5ed0*/  UISETP.NE.AND UP0, UPT, UR13, 0x5, UPT ;  /* 0x000000050d00788c */ /* 0x000fc8000bf05270 */
[----:B------:R-:W-:Y:S01]  /*5ee0*/  USEL UR13, UR13, URZ, UP0 ;  /* 0x0000003f0d0d7287 */ /* 0x000fe20008000000 */
[----:B------:R-:W-:Y:S11]  /*5ef0*/  @!P0 BRA `(.L_x_46) ;  /* 0x0000000000048947 */ /* 0x000ff60003800000 */
[----:B------:R-:W-:Y:S01]  /*5f00*/  BPT.TRAP 0x1 ;  /* 0x000000040000795c */ /* 0x000fe20000300000 */
.L_x_46:
[----:B------:R-:W-:-:S04]  /*5f10*/  ULEA UR6, UR13, UR44, 0x3 ;  /* 0x0000002c0d067291 */ /* 0x000fc8000f8e183f */
[----:B------:R-:W-:-:S04]  /*5f20*/  UIADD3 UR6, UR6, 0x9428, URZ ;  /* 0x0000942806067890 */ /* 0x000fc8000fffe03f */
[----:B------:R-:W-:-:S09]  /*5f30*/  UPRMT UR6, URZ, 0x654, UR6 ;  /* 0x000006543f067896 */ /* 0x000fd20008000006 */
[----:B------:R-:W-:Y:S01]  /*5f40*/  SYNCS.ARRIVE.TRANS64.RED.A1T0 RZ, [UR6], RZ ;  /* 0x000000ffffff79a7 */ /* 0x000fe20008100406 */
[----:B------:R-:W-:Y:S05]  /*5f50*/  @P1 BRA `(.L_x_47) ;  /* 0x0000000000041947 */ /* 0x000fea0003800000 */
[----:B------:R-:W-:Y:S01]  /*5f60*/  BPT.TRAP 0x1 ;  /* 0x000000040000795c */ /* 0x000fe20000300000 */
.L_x_47:
[----:B------:R-:W-:Y:S01]  /*5f70*/  UIADD3 UR39, UR39, 0x1, URZ ;  /* 0x0000000127277890 */ /* 0x000fe2000fffe03f */
[C---:B------:R-:W-:Y:S01]  /*5f80*/  ISETP.GT.AND P2, PT, R0.reuse, 0x1, PT ;  /* 0x000000010000780c */ /* 0x040fe20003f44270 */
[----:B------:R-:W-:Y:S01]  /*5f90*/  UIADD3 UR13, UR13, 0x1, URZ ;  /* 0x000000010d0d7890 */ /* 0x000fe2000fffe03f */
[----:B------:R-:W-:Y:S01]  /*5fa0*/  VIADD R0, R0, 0xffffffff ;  /* 0xffffffff00007836 */ /* 0x000fe20000000000 */
        /* <DEDUP_REMOVED lines=10> */
.L_x_37:
[----:B------:R-:W-:-:S04]  /*6050*/  ULOP3.LUT UR4, UR42, 0x1, URZ, 0xfc, !UPT ;  /* 0x000000012a047892 */ /* 0x000fc8000f8efc3f */
[----:B------:R-:W-:-:S06]  /*6060*/  UISETP.NE.AND UP0, UPT, UR4, 0x3, UPT ;  /* 0x000000030400788c */ /* 0x000fcc000bf05270 */
[----:B------:R-:W-:-:S13]  /*6070*/  PLOP3.LUT P2, PT, PT, PT, UP0, 0x80, 0x0 ;  /* 0x000000000000781c */ /* 0x000fda0003f4f008 */
[----:B------:R-:W-:Y:S05]  /*6080*/  @!P2 BRA `(.L_x_49) ;  /* 0x000000000004a947 */ /* 0x000fea0003800000 */
[----:B------:R-:W-:Y:S01]  /*6090*/  BPT.TRAP 0x1 ;  /* 0x000000040000795c */ /* 0x000fe20000300000 */
.L_x_49:
[----:B------:R-:W-:Y:S02]  /*60a0*/  UISETP.GT.U32.AND UP0, UPT, UR42, 0x1, UPT ;  /* 0x000000012a00788c */ /* 0x000fe4000bf04070 */
[----:B------:R-:W-:-:S04]  /*60b0*/  ULEA UR4, UR37, UR44, 0x3 ;  /* 0x0000002c25047291 */ /* 0x000fc8000f8e183f */
[----:B------:R-:W-:Y:S01]  /*60c0*/  UIADD3 UR4, UR4, 0x9460, URZ ;  /* 0x0000946004047890 */ /* 0x000fe2000fffe03f */
[----:B------:R-:W-:-:S03]  /*60d0*/  PLOP3.LUT P2, PT, PT, PT, UP0, 0x80, 0x0 ;  /* 0x000000000000781c */ /* 0x000fc60003f4f008 */
[----:B------:R-:W-:-:S09]  /*60e0*/  UPRMT UR4, URZ, 0x654, UR4 ;  /* 0x000006543f047896 */ /* 0x000fd20008000004 */
[----:B------:R-:W-:Y:S01]  /*60f0*/  SYNCS.ARRIVE.TRANS64.RED.A1T0 RZ, [UR4], RZ ;  /* 0x000000ffffff79a7 */ /* 0x000fe20008100404 */
[----:B------:R-:W-:Y:S05]  /*6100*/  @P2 BRA `(.L_x_50) ;  /* 0x0000000000042947 */ /* 0x000fea0003800000 */
[----:B------:R-:W-:Y:S01]  /*6110*/  BPT.TRAP 0x1 ;  /* 0x000000040000795c */ /* 0x000fe20000300000 */
.L_x_50:
[----:B------:R-:W-:Y:S05]  /*6120*/  @!P0 BRA `(.L_x_51) ;  /* 0x0000000000048947 */ /* 0x000fea0003800000 */
[----:B------:R-:W-:Y:S01]  /*6130*/  BPT.TRAP 0x1 ;  /* 0x000000040000795c */ /* 0x000fe20000300000 */
.L_x_51:
[----:B------:R-:W-:-:S04]  /*6140*/  ULEA UR13, UR13, UR44, 0x3 ;  /* 0x0000002c0d0d7291 */ /* 0x000fc8000f8e183f */
[----:B------:R-:W-:-:S04]  /*6150*/  UIADD3 UR13, UR13, 0x9428, URZ ;  /* 0x000094280d0d7890 */ /* 0x000fc8000fffe03f */
[----:B------:R-:W-:-:S09]  /*6160*/  UPRMT UR13, URZ, 0x654, UR13 ;  /* 0x000006543f0d7896 */ /* 0x000fd2000800000d */
[----:B------:R-:W-:Y:S01]  /*6170*/  SYNCS.ARRIVE.TRANS64.RED.A1T0 RZ, [UR13], RZ ;  /* 0x000000ffffff79a7 */ /* 0x000fe2000810040d */
[----:B------:R-:W-:Y:S05]  /*6180*/  @P1 BRA `(.L_x_52) ;  /* 0x0000000000041947 */ /* 0x000fea0003800000 */
[----:B------:R-:W-:Y:S01]  /*6190*/  BPT.TRAP 0x1 ;  /* 0x000000040000795c */ /* 0x000fe20000300000 */
.L_x_52:
[----:B------:R-:W1:Y:S01]  /*61a0*/  SHFL.BFLY PT, R0, R3, 0x1, 0x1f ;  /* 0x0c201f0003007f89 */ /* 0x000e6200000e0000 */
[----:B------:R-:W-:Y:S01]  /*61b0*/  BSSY B0, `(.L_x_53) ;  /* 0x0000023000007945 */ /* 0x000fe20003800000 */
[----:B------:R-:W-:Y:S02]  /*61c0*/  IMAD.MOV.U32 R10, RZ, RZ, 0x3f800000 ;  /* 0x3f800000ff0a7424 */ /* 0x000fe400078e00ff */
[----:B------:R-:W2:Y:S01]  /*61d0*/  SHFL.BFLY PT, R8, R5, 0x1, 0x1f ;  /* 0x0c201f0005087f89 */ /* 0x000ea200000e0000 */
[----:B------:R-:W-:Y:S02]  /*61e0*/  IMAD.MOV.U32 R11, RZ, RZ, 0x7f800000 ;  /* 0x7f800000ff0b7424 */ /* 0x000fe400078e00ff */
[----:B-1----:R-:W-:Y:S01]  /*61f0*/  FADD R0, R0, R3 ;  /* 0x0000000300007221 */ /* 0x002fe20000000000 */
[----:B--2---:R-:W-:-:S04]  /*6200*/  FADD R15, R8, R5 ;  /* 0x00000005080f7221 */ /* 0x004fc80000000000 */
[----:B------:R-:W1:Y:S01]  /*6210*/  SHFL.BFLY PT, R7, R0, 0x2, 0x1f ;  /* 0x0c401f0000077f89 */ /* 0x000e6200000e0000 */
[----:B------:R-:W-:-:S03]  /*6220*/  MOV R8, 0x3f800000 ;  /* 0x3f80000000087802 */ /* 0x000fc60000000f00 */
[----:B------:R-:W2:Y:S01]  /*6230*/  SHFL.BFLY PT, R20, R15, 0x2, 0x1f ;  /* 0x0c401f000f147f89 */ /* 0x000ea200000e0000 */
[C---:B-1----:R-:W-:Y:S01]  /*6240*/  FSETP.NE.AND P0, PT, R0.reuse, -R7, PT ;  /* 0x800000070000720b */ /* 0x042fe20003f05000 */
[----:B------:R-:W-:Y:S01]  /*6250*/  FADD R3, R0, R7 ;  /* 0x0000000700037221 */ /* 0x000fe20000000000 */
[----:B------:R-:W-:Y:S02]  /*6260*/  IMAD.MOV.U32 R7, RZ, RZ, 0x7f800000 ;  /* 0x7f800000ff077424 */ /* 0x000fe400078e00ff */
[----:B--2---:R-:W-:-:S09]  /*6270*/  FADD R5, R15, R20 ;  /* 0x000000140f057221 */ /* 0x004fd20000000000 */
[----:B------:R-:W-:Y:S05]  /*6280*/  @!P0 BRA `(.L_x_54) ;  /* 0x0000000000548947 */ /* 0x000fea0003800000 */
[----:B------:R-:W-:Y:S01]  /*6290*/  VIADD R0, R3, 0x1800000 ;  /* 0x0180000003007836 */ /* 0x000fe20000000000 */
[----:B------:R-:W-:Y:S04]  /*62a0*/  BSSY B1, `(.L_x_55) ;  /* 0x000000c000017945 */ /* 0x000fe80003800000 */
[----:B------:R-:W-:-:S04]  /*62b0*/  LOP3.LUT R0, R0, 0x7f800000, RZ, 0xc0, !PT ;  /* 0x7f80000000007812 */ /* 0x000fc800078ec0ff */
[----:B------:R-:W-:-:S13]  /*62c0*/  ISETP.GT.U32.AND P0, PT, R0, 0x1ffffff, PT ;  /* 0x01ffffff0000780c */ /* 0x000fda0003f04070 */
[----:B------:R-:W-:Y:S05]  /*62d0*/  @P0 BRA `(.L_x_56) ;  /* 0x0000000000100947 */ /* 0x000fea0003800000 */
[----:B------:R-:W-:-:S07]  /*62e0*/  MOV R14, 0x6300 ;  /* 0x00006300000e7802 */ /* 0x000fce0000000f00 */
[----:B------:R-:W-:Y:S05]  /*62f0*/  CALL.REL.NOINC `($__internal_0_$__cuda_sm20_rcp_rn_f32_slowpath) ;  /* 0x0000002c00a87944 */ /* 0x000fea0003c00000 */
[----:B------:R-:W-:Y:S01]  /*6300*/  IMAD.MOV.U32 R8, RZ, RZ, R0 ;  /* 0x000000ffff087224 */ /* 0x000fe200078e0000 */
[----:B------:R-:W-:Y:S06]  /*6310*/  BRA `(.L_x_57) ;  /* 0x0000000000107947 */ /* 0x000fec0003800000 */
.L_x_56:
[----:B------:R-:W1:Y:S02]  /*6320*/  MUFU.RCP R8, R3 ;  /* 0x0000000300087308 */ /* 0x000e640000001000 */
[----:B-1----:R-:W-:-:S04]  /*6330*/  FFMA R0, R3, R8, -1 ;  /* 0xbf80000003007423 */ /* 0x002fc80000000008 */
[----:B------:R-:W-:-:S04]  /*6340*/  FADD.FTZ R9, -R0, -RZ ;  /* 0x800000ff00097221 */ /* 0x000fc80000010100 */
[----:B------:R-:W-:-:S07]  /*6350*/  FFMA R8, R8, R9, R8 ;  /* 0x0000000908087223 */ /* 0x000fce0000000008 */
.L_x_57:
[----:B------:R-:W-:Y:S05]  /*6360*/  BSYNC B1 ;  /* 0x0000000000017941 */ /* 0x000fea0003800000 */
.L_x_55:
[----:B------:R-:W-:Y:S01]  /*6370*/  FSETP.GEU.AND P0, PT, |R3|, 1.175494350822287508e-38, PT ;  /* 0x008000000300780b */ /* 0x000fe20003f0e200 */
[----:B------:R-:W-:-:S12]  /*6380*/  ULDC UR4, c[0x0][0x600] ;  /* 0x0001800000047ab9 */ /* 0x000fd80000000800 */
[----:B------:R-:W-:-:S04]  /*6390*/  @!P0 FMUL R3, R3, 16777216 ;  /* 0x4b80000003038820 */ /* 0x000fc80000400000 */
[----:B------:R-:W1:Y:S02]  /*63a0*/  MUFU.LG2 R0, R3 ;  /* 0x0000000300007308 */ /* 0x000e640000000c00 */
[----:B-1----:R-:W-:-:S04]  /*63b0*/  @!P0 FADD R0, R0, -24 ;  /* 0xc1c0000000008421 */ /* 0x002fc80000000000 */
[----:B------:R-:W-:-:S04]  /*63c0*/  FMUL R11, R0, 0.69314718246459960938 ;  /* 0x3f317218000b7820 */ /* 0x000fc80000400000 */
[----:B------:R-:W-:-:S07]  /*63d0*/  FFMA R11, R4, UR4, R11 ;  /* 0x00000004040b7c23 */ /* 0x000fce000800000b */
.L_x_54:
[----:B------:R-:W-:Y:S05]  /*63e0*/  BSYNC B0 ;  /* 0x0000000000007941 */ /* 0x000fea0003800000 */
.L_x_53:
[----:B------:R-:W-:Y:S01]  /*63f0*/  FSETP.NE.AND P0, PT, R15, -R20, PT ;  /* 0x800000140f00720b */ /* 0x000fe20003f05000 */
[----:B------:R-:W-:Y:S01]  /*6400*/  ULDC UR4, c[0x0][0x608] ;  /* 0x0001820000047ab9 */ /* 0x000fe20000000800 */
[----:B------:R-:W-:Y:S01]  /*6410*/  BSSY B0, `(.L_x_58) ;  /* 0x0000021000007945 */ /* 0x000fe20003800000 */
[----:B------:R-:W-:-:S04]  /*6420*/  FMUL R8, R8, UR4 ;  /* 0x0000000408087c20 */ /* 0x000fc80008400000 */
        /* <DEDUP_REMOVED lines=8> */
[----:B------:R-:W-:Y:S06]  /*64b0*/  @!P0 BRA `(.L_x_59) ;  /* 0x0000000000588947 */ /* 0x000fec0003800000 */
[----:B------:R-:W-:Y:S01]  /*64c0*/  VIADD R0, R5, 0x1800000 ;  /* 0x0180000005007836 */ /* 0x000fe20000000000 */
[----:B------:R-:W-:Y:S04]  /*64d0*/  BSSY B1, `(.L_x_60) ;  /* 0x000000d000017945 */ /* 0x000fe80003800000 */
[----:B------:R-:W-:-:S04]  /*64e0*/  LOP3.LUT R0, R0, 0x7f800000, RZ, 0xc0, !PT ;  /* 0x7f80000000007812 */ /* 0x000fc800078ec0ff */
[----:B------:R-:W-:-:S13]  /*64f0*/  ISETP.GT.U32.AND P0, PT, R0, 0x1ffffff, PT ;  /* 0x01ffffff0000780c */ /* 0x000fda0003f04070 */
[----:B------:R-:W-:Y:S05]  /*6500*/  @P0 BRA `(.L_x_61) ;  /* 0x0000000000140947 */ /* 0x000fea0003800000 */
[----:B------:R-:W-:Y:S01]  /*6510*/  IMAD.MOV.U32 R3, RZ, RZ, R5 ;  /* 0x000000ffff037224 */ /* 0x000fe200078e0005 */
[----:B------:R-:W-:-:S07]  /*6520*/  MOV R14, 0x6540 ;  /* 0x00006540000e7802 */ /* 0x000fce0000000f00 */
[----:B------:R-:W-:Y:S05]  /*6530*/  CALL.REL.NOINC `($__internal_0_$__cuda_sm20_rcp_rn_f32_slowpath) ;  /* 0x0000002c00187944 */ /* 0x000fea0003c00000 */
[----:B------:R-:W-:Y:S01]  /*6540*/  IMAD.MOV.U32 R10, RZ, RZ, R0 ;  /* 0x000000ffff0a7224 */ /* 0x000fe200078e0000 */
[----:B------:R-:W-:Y:S06]  /*6550*/  BRA `(.L_x_62) ;  /* 0x0000000000107947 */ /* 0x000fec0003800000 */
.L_x_61:
[----:B------:R-:W1:Y:S02]  /*6560*/  MUFU.RCP R10, R5 ;  /* 0x00000005000a7308 */ /* 0x000e640000001000 */
[----:B-1----:R-:W-:-:S04]  /*6570*/  FFMA R0, R5, R10, -1 ;  /* 0xbf80000005007423 */ /* 0x002fc8000000000a */
[----:B------:R-:W-:-:S04]  /*6580*/  FADD.FTZ R3, -R0, -RZ ;  /* 0x800000ff00037221 */ /* 0x000fc80000010100 */
[----:B------:R-:W-:-:S07]  /*6590*/  FFMA R10, R10, R3, R10 ;  /* 0x000000030a0a7223 */ /* 0x000fce000000000a */
.L_x_62:
[----:B------:R-:W-:Y:S05]  /*65a0*/  BSYNC B1 ;  /* 0x0000000000017941 */ /* 0x000fea0003800000 */
.L_x_60:
[----:B------:R-:W-:Y:S01]  /*65b0*/  FSETP.GEU.AND P0, PT, |R5|, 1.175494350822287508e-38, PT ;  /* 0x008000000500780b */ /* 0x000fe20003f0e200 */
[----:B------:R-:W-:-:S12]  /*65c0*/  ULDC UR4, c[0x0][0x600] ;  /* 0x0001800000047ab9 */ /* 0x000fd80000000800 */
[----:B------:R-:W-:-:S04]  /*65d0*/  @!P0 FMUL R5, R5, 16777216 ;  /* 0x4b80000005058820 */ /* 0x000fc80000400000 */
[----:B------:R-:W1:Y:S02]  /*65e0*/  MUFU.LG2 R0, R5 ;  /* 0x0000000500007308 */ /* 0x000e640000000c00 */
[----:B-1----:R-:W-:-:S04]  /*65f0*/  @!P0 FADD R0, R0, -24 ;  /* 0xc1c0000000008421 */ /* 0x002fc80000000000 */
[----:B------:R-:W-:-:S04]  /*6600*/  FMUL R7, R0, 0.69314718246459960938 ;  /* 0x3f31721800077820 */ /* 0x000fc80000400000 */
[----:B------:R-:W-:-:S07]  /*6610*/  FFMA R7, R6, UR4, R7 ;  /* 0x0000000406077c23 */ /* 0x000fce0008000007 */
.L_x_59:
[----:B------:R-:W-:Y:S05]  /*6620*/  BSYNC B0 ;  /* 0x0000000000007941 */ /* 0x000fea0003800000 */
.L_x_58:
[----:B------:R-:W-:Y:S01]  /*6630*/  SHF.L.U32 R0, R74, 0x1f, RZ ;  /* 0x0000001f4a007819 */ /* 0x000fe200000006ff */
[----:B------:R-:W-:Y:S01]  /*6640*/  UISETP.NE.AND UP0, UPT, UR40, 0x1, UPT ;  /* 0x000000012800788c */ /* 0x000fe2000bf05270 */
[----:B------:R-:W-:Y:S01]  /*6650*/  LOP3.LUT P0, RZ, R2, 0x3, RZ, 0xc0, !PT ;  /* 0x0000000302ff7812 */ /* 0x000fe2000780c0ff */
[----:B------:R-:W-:Y:S01]  /*6660*/  UISETP.NE.AND UP1, UPT, UR40, 0x2, UPT ;  /* 0x000000022800788c */ /* 0x000fe2000bf25270 */
[----:B------:R-:W1:Y:S01]  /*6670*/  SYNCS.PHASECHK.TRANS64.TRYWAIT P1, [UR12+0x8], R0 ;  /* 0x00000800ff0075a7 */ /* 0x000e62000802014c */
[----:B------:R-:W-:Y:S02]  /*6680*/  ULDC UR4, c[0x0][0x608] ;  /* 0x0001820000047ab9 */ /* 0x000fe40000000800 */
[----:B------:R-:W-:-:S05]  /*6690*/  FMUL R10, R10, UR4 ;  /* 0x000000040a0a7c20 */ /* 0x000fca0008400000 */
[----:B------:R-:W-:Y:S02]  /*66a0*/  @!UP0 ULOP3.LUT UP2, URZ, UR37, 0x2, URZ, 0xc0, !UPT ;  /* 0x00000002253f8892 */ /* 0x000fe4000f84c03f */
[----:B------:R-:W-:Y:S02]  /*66b0*/  @!UP0 ULOP3.LUT UR37, UR37, 0x1, URZ, 0xc0, !UPT ;  /* 0x0000000125258892 */ /* 0x000fe4000f8ec03f */
[----:B------:R-:W-:Y:S02]  /*66c0*/  @!UP0 USEL UR5, URZ, 0x1, UP2 ;  /* 0x000000013f058887 */ /* 0x000fe40009000000 */
[----:B------:R-:W-:Y:S02]  /*66d0*/  @!UP1 UIADD3 UR6, UR37, 0x1, URZ ;  /* 0x0000000125069890 */ /* 0x000fe4000fffe03f */
[----:B------:R-:W-:Y:S02]  /*66e0*/  @!UP0 ULOP3.LUT UR38, UR38, UR5, URZ, 0x3c, !UPT ;  /* 0x0000000526268292 */ /* 0x000fe4000f8e3c3f */
[----:B------:R-:W-:-:S02]  /*66f0*/  @!UP1 UISETP.GT.U32.AND UP2, UPT, UR6, 0x1, UPT ;  /* 0x000000010600988c */ /* 0x000fc4000bf44070 */
[----:B------:R-:W-:Y:S02]  /*6700*/  @!UP1 ULOP3.LUT UR37, UR37, 0x1, URZ, 0xc, !UPT ;  /* 0x0000000125259892 */ /* 0x000fe4000f8e0c3f */
[----:B------:R-:W-:-:S04]  /*6710*/  @!UP1 USEL UR5, URZ, 0x1, !UP2 ;  /* 0x000000013f059887 */ /* 0x000fc8000d000000 */
[----:B------:R-:W-:Y:S01]  /*6720*/  @!UP1 ULOP3.LUT UR38, UR38, UR5, URZ, 0x3c, !UPT ;  /* 0x0000000526269292 */ /* 0x000fe2000f8e3c3f */
[----:B-1----:R-:W-:Y:S11]  /*6730*/  @!P1 BRA `(.L_x_63) ;  /* 0x0000002400a09947 */ /* 0x002ff60003800000 */
.L_x_126:
[----:B------:R-:W-:Y:S04]  /*6740*/  BSSY B0, `(.L_x_64) ;  /* 0x000001b000007945 */ /* 0x000fe80003800000 */
[----:B------:R-:W-:Y:S05]  /*6750*/  @P0 BRA `(.L_x_65) ;  /* 0x0000000000640947 */ /* 0x000fea0003800000 */
[----:B------:R-:W2:Y:S01]  /*6760*/  LDC.64 R8, c[0x0][0x688] ;  /* 0x0001a200ff087b82 */ /* 0x000ea20000000a00 */
[----:B-1----:R-:W-:Y:S01]  /*6770*/  LOP3.LUT R0, R2, 0x60, RZ, 0xc0, !PT ;  /* 0x0000006002007812 */ /* 0x002fe200078ec0ff */
[----:B------:R-:W-:Y:S01]  /*6780*/  IMAD.MOV R6, RZ, RZ, -R23 ;  /* 0x000000ffff067224 */ /* 0x000fe200078e0a17 */
[----:B------:R-:W-:Y:S01]  /*6790*/  SHF.R.U32.HI R4, RZ, 0x2, R2 ;  /* 0x00000002ff047819 */ /* 0x000fe20000011602 */
[----:B------:R-:W-:Y:S01]  /*67a0*/  ULDC UR4, c[0x0][0xa10] ;  /* 0x0002840000047ab9 */ /* 0x000fe20000000800 */
[----:B------:R-:W-:Y:S01]  /*67b0*/  SHF.R.U32.HI R0, RZ, 0x5, R0 ;  /* 0x00000005ff007819 */ /* 0x000fe20000011600 */
[----:B------:R-:W-:Y:S01]  /*67c0*/  IMAD.SHL.U32 R3, R73, 0x40, RZ ;  /* 0x0000004049037824 */ /* 0x000fe200078e00ff */
[----:B------:R-:W-:-:S03]  /*67d0*/  LOP3.LUT R4, R4, 0x7, RZ, 0xc0, !PT ;  /* 0x0000000704047812 */ /* 0x000fc600078ec0ff */
[----:B------:R-:W-:Y:S02]  /*67e0*/  IMAD.SHL.U32 R5, R0, 0x10, RZ ;  /* 0x0000001000057824 */ /* 0x000fe400078e00ff */
[----:B------:R-:W-:Y:S01]  /*67f0*/  IMAD R0, R6, UR4, R19 ;  /* 0x0000000406007c24 */ /* 0x000fe2000f8e0213 */
[----:B------:R-:W-:Y:S02]  /*6800*/  ULDC UR4, c[0x0][0x288] ;  /* 0x0000a20000047ab9 */ /* 0x000fe40000000800 */
[----:B------:R-:W-:-:S04]  /*6810*/  LOP3.LUT R4, R5, 0xfffffff0, R4, 0xe2, !PT ;  /* 0xfffffff005047812 */ /* 0x000fc800078ee204 */
[----:B------:R-:W-:-:S04]  /*6820*/  IADD3 R5, R3, R4, RZ ;  /* 0x0000000403057210 */ /* 0x000fc80007ffe0ff */
[C---:B------:R-:W-:Y:S01]  /*6830*/  ISETP.GE.U32.AND P0, PT, R5.reuse, UR4, PT ;  /* 0x0000000405007c0c */ /* 0x040fe2000bf06070 */
[----:B--2---:R-:W-:Y:S02]  /*6840*/  IMAD R0, R0, R8, R3 ;  /* 0x0000000800007224 */ /* 0x004fe400078e0203 */
[----:B------:R-:W-:Y:S02]  /*6850*/  VIADD R6, R5, 0x8 ;  /* 0x0000000805067836 */ /* 0x000fe40000000000 */
[----:B------:R-:W-:-:S03]  /*6860*/  IMAD R3, R9, UR36, R0 ;  /* 0x0000002409037c24 */ /* 0x000fc6000f8e0200 */
[----:B------:R-:W-:Y:S01]  /*6870*/  ISETP.GE.U32.AND P1, PT, R6, UR4, PT ;  /* 0x0000000406007c0c */ /* 0x000fe2000bf26070 */
[----:B------:R-:W-:Y:S01]  /*6880*/  ULDC.64 UR4, c[0x0][0x680] ;  /* 0x0001a00000047ab9 */ /* 0x000fe20000000a00 */
[----:B------:R-:W-:-:S04]  /*6890*/  IADD3 R0, P2, R4, R3, RZ ;  /* 0x0000000304007210 */ /* 0x000fc80007f5e0ff */
[----:B------:R-:W-:Y:S02]  /*68a0*/  LEA.HI.X.SX32 R3, R3, RZ, 0x1, P2 ;  /* 0x000000ff03037211 */ /* 0x000fe400010f0eff */
[----:B------:R-:W-:-:S04]  /*68b0*/  LEA R4, P2, R0, UR4, 0x2 ;  /* 0x0000000400047c11 */ /* 0x000fc8000f8410ff */
[----:B------:R-:W-:-:S05]  /*68c0*/  LEA.HI.X R5, R0, UR5, R3, 0x2, P2 ;  /* 0x0000000500057c11 */ /* 0x000fca00090f1403 */
[----:B------:R2:W-:Y:S04]  /*68d0*/  @!P0 STG.E desc[UR50][R4.64], R11 ;  /* 0x0000000b04008986 */ /* 0x0005e8000c101932 */
[----:B------:R2:W-:Y:S02]  /*68e0*/  @!P1 STG.E desc[UR50][R4.64+0x20], R7 ;  /* 0x0000200704009986 */ /* 0x0005e4000c101932 */
.L_x_65:
[----:B------:R-:W-:Y:S05]  /*68f0*/  BSYNC B0 ;  /* 0x0000000000007941 */ /* 0x000fea0003800000 */
.L_x_64:
[----:B------:R-:W-:Y:S01]  /*6900*/  ULDC.64 UR4, c[0x0][0x730] ;  /* 0x0001cc0000047ab9 */ /* 0x000fe20000000a00 */
[-C--:B------:R-:W-:Y:S01]  /*6910*/  FMUL R58, R58, R10.reuse ;  /* 0x0000000a3a3a7220 */ /* 0x080fe20000400000 */
[----:B------:R-:W-:Y:S01]  /*6920*/  ISETP.NE.U32.AND P0, PT, RZ, UR4, PT ;  /* 0x00000004ff007c0c */ /* 0x000fe2000bf05070 */
[-C--:B------:R-:W-:Y:S01]  /*6930*/  FMUL R36, R59, R10.reuse ;  /* 0x0000000a3b247220 */ /* 0x080fe20000400000 */
[-C--:B------:R-:W-:Y:S01]  /*6940*/  FMUL R62, R62, R10.reuse ;  /* 0x0000000a3e3e7220 */ /* 0x080fe20000400000 */
[-C--:B------:R-:W-:Y:S01]  /*6950*/  FMUL R38, R63, R10.reuse ;  /* 0x0000000a3f267220 */ /* 0x080fe20000400000 */
[----:B------:R-:W-:Y:S01]  /*6960*/  ISETP.NE.AND.EX P0, PT, RZ, UR5, PT, P0 ;  /* 0x00000005ff007c0c */ /* 0x000fe2000bf05300 */
[-C--:B------:R-:W-:Y:S01]  /*6970*/  FMUL R66, R66, R10.reuse ;  /* 0x0000000a42427220 */ /* 0x080fe20000400000 */
[-C--:B------:R-:W-:Y:S01]  /*6980*/  FMUL R40, R67, R10.reuse ;  /* 0x0000000a43287220 */ /* 0x080fe20000400000 */
[-C--:B------:R-:W-:Y:S01]  /*6990*/  FMUL R70, R70, R10.reuse ;  /* 0x0000000a46467220 */ /* 0x080fe20000400000 */
[----:B------:R-:W-:-:S09]  /*69a0*/  FMUL R42, R71, R10 ;  /* 0x0000000a472a7220 */ /* 0x000fd20000400000 */
[----:B------:R-:W-:Y:S05]  /*69b0*/  @P0 BRA `(.L_x_66) ;  /* 0x0000000000240947 */ /* 0x000fea0003800000 */
[----:B------:R-:W-:Y:S02]  /*69c0*/  ULDC.64 UR4, c[0x0][0x728] ;  /* 0x0001ca0000047ab9 */ /* 0x000fe40000000a00 */
[----:B------:R-:W-:-:S04]  /*69d0*/  ISETP.NE.U32.AND P0, PT, RZ, UR4, PT ;  /* 0x00000004ff007c0c */ /* 0x000fc8000bf05070 */
[----:B------:R-:W-:-:S13]  /*69e0*/  ISETP.NE.AND.EX P0, PT, RZ, UR5, PT, P0 ;  /* 0x00000005ff007c0c */ /* 0x000fda000bf05300 */
[----:B------:R-:W-:Y:S05]  /*69f0*/  @!P0 BRA `(.L_x_67) ;  /* 0x00000000000c8947 */ /* 0x000fea0003800000 */
[----:B--2---:R-:W2:Y:S02]  /*6a00*/  LDC.64 R4, c[0x0][0x728] ;  /* 0x0001ca00ff047b82 */ /* 0x004ea40000000a00 */
[----:B--2---:R3:W5:Y:S01]  /*6a10*/  LDG.E R72, desc[UR50][R4.64] ;  /* 0x0000003204487981 */ /* 0x004762000c1e1900 */
[----:B------:R-:W-:Y:S05]  /*6a20*/  BRA `(.L_x_66) ;  /* 0x0000000000087947 */ /* 0x000fea0003800000 */
.L_x_67:
[----:B------:R-:W-:Y:S02]  /*6a30*/  ULDC UR4, c[0x0][0x720] ;  /* 0x0001c80000047ab9 */ /* 0x000fe40000000800 */
[----:B------:R-:W-:-:S07]  /*6a40*/  IMAD.U32 R72, RZ, RZ, UR4 ;  /* 0x00000004ff487e24 */ /* 0x000fce000f8e00ff */
.L_x_66:
[----:B-1----:R-:W-:-:S04]  /*6a50*/  MOV R0, RZ ;  /* 0x000000ff00007202 */ /* 0x002fc80000000f00 */
[----:B------:R-:W-:-:S13]  /*6a60*/  LOP3.LUT P0, RZ, R0, 0x1bf, RZ, 0xc0, !PT ;  /* 0x000001bf00ff7812 */ /* 0x000fda000780c0ff */
[----:B------:R-:W-:Y:S05]  /*6a70*/  @!P0 BRA `(.L_x_68) ;  /* 0x0000000000408947 */ /* 0x000fea0003800000 */
[----:B------:R-:W-:Y:S01]  /*6a80*/  MOV R0, 0x0 ;  /* 0x0000000000007802 */ /* 0x000fe20000000f00 */
[----:B------:R-:W-:Y:S01]  /*6a90*/  ULDC.64 UR4, c[0x4][0x68] ;  /* 0x01001a0000047ab9 */ /* 0x000fe20000000a00 */
[----:B------:R-:W-:Y:S01]  /*6aa0*/  ULDC.64 UR6, c[0x4][0x8] ;  /* 0x0100020000067ab9 */ /* 0x000fe20000000a00 */
[----:B--23--:R-:W-:Y:S01]  /*6ab0*/  IMAD.U32 R4, RZ, RZ, UR4 ;  /* 0x00000004ff047e24 */ /* 0x00cfe2000f8e00ff */
[----:B------:R1:W2:Y:S01]  /*6ac0*/  LDC.64 R14, c[0x4][R0] ;  /* 0x01000000000e7b82 */ /* 0x0002a20000000a00 */
[----:B------:R-:W-:Y:S01]  /*6ad0*/  IMAD.U32 R5, RZ, RZ, UR5 ;  /* 0x00000005ff057e24 */ /* 0x000fe2000f8e00ff */
[----:B------:R-:W-:Y:S01]  /*6ae0*/  ULDC.64 UR4, c[0x4][0x70] ;  /* 0x01001c0000047ab9 */ /* 0x000fe20000000a00 */
[----:B------:R-:W-:Y:S01]  /*6af0*/  IMAD.U32 R10, RZ, RZ, UR6 ;  /* 0x00000006ff0a7e24 */ /* 0x000fe2000f8e00ff */
[----:B------:R-:W-:Y:S01]  /*6b00*/  MOV R12, 0x1 ;  /* 0x00000001000c7802 */ /* 0x000fe20000000f00 */
[----:B------:R-:W-:Y:S02]  /*6b10*/  IMAD.U32 R6, RZ, RZ, UR4 ;  /* 0x00000004ff067e24 */ /* 0x000fe4000f8e00ff */
[----:B------:R-:W-:-:S02]  /*6b20*/  IMAD.U32 R7, RZ, RZ, UR5 ;  /* 0x00000005ff077e24 */ /* 0x000fc4000f8e00ff */
[----:B------:R-:W-:Y:S02]  /*6b30*/  IMAD.U32 R11, RZ, RZ, UR7 ;  /* 0x00000007ff0b7e24 */ /* 0x000fe4000f8e00ff */
[----:B------:R-:W-:Y:S02]  /*6b40*/  IMAD.MOV.U32 R8, RZ, RZ, 0x70 ;  /* 0x00000070ff087424 */ /* 0x000fe400078e00ff */
[----:B-1----:R-:W-:-:S07]  /*6b50*/  IMAD.MOV.U32 R13, RZ, RZ, RZ ;  /* 0x000000ffff0d7224 */ /* 0x002fce00078e00ff */
[----:B------:R-:W-:-:S07]  /*6b60*/  LEPC R20, `(.L_x_68) ;  /* 0x000000001014794e */ /* 0x000fce0000000000 */
[----:B--2--5:R-:W-:Y:S05]  /*6b70*/  CALL.ABS.NOINC R14 ;  /* 0x000000000e007343 */ /* 0x024fea0003c00000 */
.L_x_68:
[----:B------:R-:W-:Y:S02]  /*6b80*/  IMAD.U32 R24, RZ, RZ, UR44 ;  /* 0x0000002cff187e24 */ /* 0x000fe4000f8e00ff */
[----:B------:R-:W-:-:S04]  /*6b90*/  IMAD.U32 R3, RZ, RZ, UR40 ;  /* 0x00000028ff037e24 */ /* 0x000fc8000f8e00ff */
[----:B------:R-:W-:-:S04]  /*6ba0*/  IMAD R24, R3, 0x1200, R24 ;  /* 0x0000120003187824 */ /* 0x000fc800078e0218 */
[----:B------:R-:W-:-:S05]  /*6bb0*/  VIADD R25, R24, 0x5e00 ;  /* 0x00005e0018197836 */ /* 0x000fca0000000000 */
        /* <DEDUP_REMOVED lines=10> */
[----:B------:R-:W-:Y:S01]  /*6c60*/  MOV R11, UR7 ;  /* 0x00000007000b7c02 */ /* 0x000fe20008000f00 */
[----:B------:R-:W-:Y:S02]  /*6c70*/  IMAD.U32 R6, RZ, RZ, UR4 ;  /* 0x00000004ff067e24 */ /* 0x000fe4000f8e00ff */
[----:B------:R-:W-:-:S02]  /*6c80*/  IMAD.U32 R7, RZ, RZ, UR5 ;  /* 0x00000005ff077e24 */ /* 0x000fc4000f8e00ff */
[----:B------:R-:W-:Y:S02]  /*6c90*/  IMAD.MOV.U32 R8, RZ, RZ, 0x70 ;  /* 0x00000070ff087424 */ /* 0x000fe400078e00ff */
[----:B------:R-:W-:Y:S02]  /*6ca0*/  IMAD.MOV.U32 R12, RZ, RZ, 0x1 ;  /* 0x00000001ff0c7424 */ /* 0x000fe400078e00ff */
[----:B-1----:R-:W-:-:S07]  /*6cb0*/  IMAD.MOV.U32 R13, RZ, RZ, RZ ;  /* 0x000000ffff0d7224 */ /* 0x002fce00078e00ff */
[----:B------:R-:W-:-:S07]  /*6cc0*/  LEPC R20, `(.L_x_69) ;  /* 0x000000001014794e */ /* 0x000fce0000000000 */
[----:B--2--5:R-:W-:Y:S05]  /*6cd0*/  CALL.ABS.NOINC R14 ;  /* 0x000000000e007343 */ /* 0x024fea0003c00000 */
.L_x_69:
[C---:B------:R-:W-:Y:S01]  /*6ce0*/  IMAD.SHL.U32 R0, R2.reuse, 0x10, RZ ;  /* 0x0000001002007824 */ /* 0x040fe200078e00ff */
[----:B--23--:R-:W-:Y:S01]  /*6cf0*/  SHF.R.U32.HI R5, RZ, 0x1, R2 ;  /* 0x00000001ff057819 */ /* 0x00cfe20000011602 */
[C---:B------:R-:W-:Y:S01]  /*6d00*/  IMAD.SHL.U32 R3, R2.reuse, 0x20, RZ ;  /* 0x0000002002037824 */ /* 0x040fe200078e00ff */
[----:B------:R-:W-:Y:S01]  /*6d10*/  ULDC.64 UR4, c[0x0][0x730] ;  /* 0x0001cc0000047ab9 */ /* 0x000fe20000000a00 */
[----:B------:R-:W-:Y:S01]  /*6d20*/  IMAD.SHL.U32 R6, R2, 0x4, RZ ;  /* 0x0000000402067824 */ /* 0x000fe200078e00ff */
[----:B------:R-:W-:Y:S02]  /*6d30*/  LOP3.LUT R0, R0, 0x600, RZ, 0xc0, !PT ;  /* 0x0000060000007812 */ /* 0x000fe400078ec0ff */
[----:B------:R-:W-:Y:S02]  /*6d40*/  LOP3.LUT R4, R3, 0xc0, RZ, 0xc0, !PT ;  /* 0x000000c003047812 */ /* 0x000fe400078ec0ff */
[----:B------:R-:W-:Y:S02]  /*6d50*/  LOP3.LUT R0, R0, 0x20, R3, 0xf8, !PT ;  /* 0x0000002000007812 */ /* 0x000fe400078ef803 */
[----:B------:R-:W-:-:S02]  /*6d60*/  LOP3.LUT R5, R4, 0x8, R5, 0xf8, !PT ;  /* 0x0000000804057812 */ /* 0x000fc400078ef805 */
[----:B------:R-:W-:Y:S02]  /*6d70*/  LOP3.LUT R4, R0, 0x100, R3, 0xf8, !PT ;  /* 0x0000010000047812 */ /* 0x000fe400078ef803 */
[----:B------:R-:W-:Y:S02]  /*6d80*/  LOP3.LUT R0, R2, 0x7f, RZ, 0xc0, !PT ;  /* 0x0000007f02007812 */ /* 0x000fe400078ec0ff */
[----:B------:R-:W-:Y:S01]  /*6d90*/  ISETP.NE.U32.AND P0, PT, RZ, UR4, PT ;  /* 0x00000004ff007c0c */ /* 0x000fe2000bf05070 */
[----:B------:R-:W-:Y:S01]  /*6da0*/  ULDC UR4, c[0x0][0x720] ;  /* 0x0001c80000047ab9 */ /* 0x000fe20000000800 */
[----:B------:R-:W-:Y:S01]  /*6db0*/  LOP3.LUT R5, R5, 0x18, R6, 0x78, !PT ;  /* 0x0000001805057812 */ /* 0x000fe200078e7806 */
[----:B------:R-:W-:Y:S01]  /*6dc0*/  VIADD R0, R0, 0x1f ;  /* 0x0000001f00007836 */ /* 0x000fe20000000000 */
[----:B------:R-:W-:Y:S02]  /*6dd0*/  ISETP.NE.AND.EX P0, PT, RZ, UR5, PT, P0 ;  /* 0x00000005ff007c0c */ /* 0x000fe4000bf05300 */
[----:B------:R-:W-:-:S02]  /*6de0*/  LOP3.LUT R26, R4, R5, RZ, 0xfc, !PT ;  /* 0x00000005041a7212 */ /* 0x000fc400078efcff */
[----:B------:R-:W-:Y:S02]  /*6df0*/  ISETP.GT.U32.AND P1, PT, R0, 0x3e, PT ;  /* 0x0000003e0000780c */ /* 0x000fe40003f24070 */
[----:B-----5:R-:W-:Y:S01]  /*6e00*/  FSEL R3, R72, UR4, !P0 ;  /* 0x0000000448037c08 */ /* 0x020fe2000c000000 */
[----:B------:R-:W-:Y:S01]  /*6e10*/  IMAD R25, R26, 0x2, R25 ;  /* 0x000000021a197824 */ /* 0x000fe200078e0219 */
[----:B------:R-:W-:Y:S01]  /*6e20*/  LOP3.LUT P0, RZ, R2, 0x4, RZ, 0xc0, !PT ;  /* 0x0000000402ff7812 */ /* 0x000fe2000780c0ff */
[----:B------:R-:W-:Y:S02]  /*6e30*/  IMAD R26, R26, 0x2, R24 ;  /* 0x000000021a1a7824 */ /* 0x000fe400078e0218 */
[-C--:B------:R-:W-:Y:S01]  /*6e40*/  FMUL R0, R56, R3.reuse ;  /* 0x0000000338007220 */ /* 0x080fe20000400000 */
        /* <DEDUP_REMOVED lines=15> */
[----:B------:R-:W-:Y:S01]  /*6f40*/  VIADD R27, R25, 0x20 ;  /* 0x00000020191b7836 */ /* 0x000fe20000000000 */
[----:B------:R-:W-:-:S02]  /*6f50*/  F2FP.BF16.F32.PACK_AB R28, R5, R0 ;  /* 0x00000000051c723e */ /* 0x000fc400000010ff */
[----:B------:R-:W-:Y:S02]  /*6f60*/  F2FP.BF16.F32.PACK_AB R29, R7, R4 ;  /* 0x00000004071d723e */ /* 0x000fe400000010ff */
[----:B------:R-:W-:Y:S02]  /*6f70*/  F2FP.BF16.F32.PACK_AB R30, R9, R6 ;  /* 0x00000006091e723e */ /* 0x000fe400000010ff */
[----:B------:R-:W-:Y:S02]  /*6f80*/  @P0 IADD3 R27, R25, -0x20, RZ ;  /* 0xffffffe0191b0810 */ /* 0x000fe40007ffe0ff */
[----:B------:R-:W-:Y:S02]  /*6f90*/  F2FP.BF16.F32.PACK_AB R31, R11, R8 ;  /* 0x000000080b1f723e */ /* 0x000fe400000010ff */
[----:B------:R-:W-:Y:S02]  /*6fa0*/  F2FP.BF16.F32.PACK_AB R4, R13, R10 ;  /* 0x0000000a0d04723e */ /* 0x000fe400000010ff */
[----:B------:R-:W-:-:S02]  /*6fb0*/  F2FP.BF16.F32.PACK_AB R5, R15, R12 ;  /* 0x0000000c0f05723e */ /* 0x000fc400000010ff */
[----:B------:R-:W-:Y:S02]  /*6fc0*/  F2FP.BF16.F32.PACK_AB R6, R21, R14 ;  /* 0x0000000e1506723e */ /* 0x000fe400000010ff */
[----:B------:R-:W-:Y:S01]  /*6fd0*/  F2FP.BF16.F32.PACK_AB R7, R3, R20 ;  /* 0x000000140307723e */ /* 0x000fe200000010ff */
[----:B------:R-:W-:Y:S06]  /*6fe0*/  @P1 BRA `(.L_x_70) ;  /* 0x0000000000041947 */ /* 0x000fec0003800000 */
[----:B------:R-:W-:-:S04]  /*6ff0*/  DEPBAR.LE SB0, 0x0 ;  /* 0x000080000000791a */ /* 0x000fc80000000000 */
.L_x_70:
[----:B------:R-:W-:Y:S05]  /*7000*/  WARPSYNC.ALL ;  /* 0x0000000000007948 */ /* 0x000fea0003800000 */
[----:B------:R-:W-:Y:S06]  /*7010*/  BAR.SYNC.DEFER_BLOCKING 0x1, 0x80 ;  /* 0x0042000000007b1d */ /* 0x000fec0000010000 */
[----:B------:R-:W-:Y:S01]  /*7020*/  BSSY B0, `(.L_x_71) ;  /* 0x000001a000007945 */ /* 0x000fe20003800000 */
[----:B------:R1:W-:Y:S04]  /*7030*/  STSM.16.M88.4 [R26+0x5e00], R28 ;  /* 0x005e001c1a007844 */ /* 0x0003e80000000200 */
[----:B------:R1:W-:Y:S01]  /*7040*/  STSM.16.M88.4 [R27], R4 ;  /* 0x000000041b007844 */ /* 0x0003e20000000200 */
[----:B------:R-:W-:Y:S01]  /*7050*/  @!PT LDS RZ, [RZ] ;  /* 0x00000000fffff984 */ /* 0x000fe20000000800 */
[----:B------:R-:W-:Y:S01]  /*7060*/  @!PT LDS RZ, [RZ] ;  /* 0x00000000fffff984 */ /* 0x000fe20000000800 */
[----:B------:R-:W-:Y:S01]  /*7070*/  @!PT LDS RZ, [RZ] ;  /* 0x00000000fffff984 */ /* 0x000fe20000000800 */
[----:B------:R-:W-:Y:S01]  /*7080*/  @!PT LDS RZ, [RZ] ;  /* 0x00000000fffff984 */ /* 0x000fe20000000800 */
[----:B------:R2:W-:Y:S06]  /*7090*/  MEMBAR.ALL.CTA ;  /* 0x0000000000007992 */ /* 0x0005ec0000008000 */
[----:B--2---:R-:W2:Y:S02]  /*70a0*/  FENCE.VIEW.ASYNC.S ;  /* 0x00000000000073c6 */ /* 0x004ea40000000000 */
[----:B--2---:R-:W-:Y:S06]  /*70b0*/  BAR.SYNC.DEFER_BLOCKING 0x1, 0x80 ;  /* 0x0042000000007b1d */ /* 0x004fec0000010000 */
[----:B------:R-:W-:Y:S05]  /*70c0*/  @P1 BRA `(.L_x_72) ;  /* 0x00000000003c1947 */ /* 0x000fea0003800000 */
[----:B------:R-:W2:Y:S01]  /*70d0*/  LDC R3, c[0x0][0xa10] ;  /* 0x00028400ff037b82 */ /* 0x000ea20000000800 */
[----:B------:R-:W-:Y:S01]  /*70e0*/  IMAD.MOV R0, RZ, RZ, -R23 ;  /* 0x000000ffff007224 */ /* 0x000fe200078e0a17 */
[----:B------:R-:W-:Y:S01]  /*70f0*/  R2UR UR34, R73 ;  /* 0x00000000492272ca */ /* 0x000fe200000e0000 */
[----:B------:R-:W-:Y:S01]  /*7100*/  UIADD3 UR6, UP0, UR48, 0x670, URZ ;  /* 0x0000067030067890 */ /* 0x000fe2000ff1e03f */
[----:B------:R-:W-:Y:S01]  /*7110*/  R2UR UR5, R19 ;  /* 0x00000000130572ca */ /* 0x000fe200000e0000 */
[----:B------:R-:W-:Y:S01]  /*7120*/  UMOV UR33, URZ ;  /* 0x0000003f00217c82 */ /* 0x000fe20008000000 */
[----:B------:R-:W-:Y:S01]  /*7130*/  R2UR UR32, R24 ;  /* 0x00000000182072ca */ /* 0x000fe200000e0000 */
[----:B------:R-:W-:Y:S01]  /*7140*/  UIADD3.X UR7, URZ, UR49, URZ, UP0, !UPT ;  /* 0x000000313f077290 */ /* 0x000fe200087fe43f */
[----:B------:R-:W-:-:S07]  /*7150*/  R2UR UR4, R0 ;  /* 0x00000000000472ca */ /* 0x000fce00000e0000 */
[----:B------:R-:W-:-:S04]  /*7160*/  USHF.L.U32 UR34, UR34, 0x6, URZ ;  /* 0x0000000622227899 */ /* 0x000fc8000800063f */
[----:B------:R-:W-:Y:S01]  /*7170*/  UIADD3 UR32, UR32, 0x5e00, URZ ;  /* 0x00005e0020207890 */ /* 0x000fe2000fffe03f */
[----:B--2---:R-:W-:-:S13]  /*7180*/  R2UR UR35, R3 ;  /* 0x00000000032372ca */ /* 0x004fda00000e0000 */
[----:B------:R-:W-:-:S09]  /*7190*/  UIMAD UR35, UR35, UR4, UR5 ;  /* 0x00000004232372a4 */ /* 0x000fd2000f8e0205 */
[----:B------:R2:W-:Y:S02]  /*71a0*/  UTMASTG.4D [UR32], [UR6] ;  /* 0x00000020060073b5 */ /* 0x0005e40008018000 */
[----:B--2---:R0:W-:Y:S02]  /*71b0*/  UTMACMDFLUSH ;  /* 0x00000000000079b7 */ /* 0x0041e40000000000 */
.L_x_72:
[----:B------:R-:W-:Y:S05]  /*71c0*/  BSYNC B0 ;  /* 0x0000000000007941 */ /* 0x000fea0003800000 */
.L_x_71:
[----:B------:R-:W-:Y:S01]  /*71d0*/  ULEA UR4, UR40, 0xfffffff8, 0x3 ;  /* 0xfffffff828047891 */ /* 0x000fe2000f8e183f */
[----:B------:R-:W-:-:S04]  /*71e0*/  DEPBAR.LE SB0, 0x0 ;  /* 0x000080000000791a */ /* 0x000fc80000000000 */
[----:B------:R-:W-:Y:S01]  /*71f0*/  ULOP3.LUT UR4, UR4, 0x8, URZ, 0xc0, !UPT ;  /* 0x0000000804047892 */ /* 0x000fe2000f8ec03f */
[----:B------:R-:W-:-:S03]  /*7200*/  LOP3.LUT R74, R74, 0x1, RZ, 0x3c, !PT ;  /* 0x000000014a4a7812 */ /* 0x000fc600078e3cff */
[----:B------:R-:W-:-:S06]  /*7210*/  ULOP3.LUT UR4, UR4, 0x18, URZ, 0x3c, !UPT ;  /* 0x0000001804047892 */ /* 0x000fcc000f8e3c3f */
[----:B------:R-:W-:Y:S01]  /*7220*/  IMAD.U32 R0, RZ, RZ, UR4 ;  /* 0x00000004ff007e24 */ /* 0x000fe2000f8e00ff */
[----:B------:R-:W-:Y:S02]  /*7230*/  ULDC UR4, c[0x0][0xc] ;  /* 0x0000030000047ab9 */ /* 0x000fe40000000800 */
[----:B------:R-:W-:Y:S01]  /*7240*/  VIADD R17, R17, UR4 ;  /* 0x0000000411117c36 */ /* 0x000fe20008000000 */
[----:B------:R-:W-:Y:S01]  /*7250*/  ULDC UR4, c[0x0][0xa00] ;  /* 0x0002800000047ab9 */ /* 0x000fe20000000800 */
[----:B------:R2:W-:Y:S03]  /*7260*/  SYNCS.ARRIVE.TRANS64.A1T0 RZ, [R0+UR44+0x9490], RZ ;  /* 0x009490ff00ff79a7 */ /* 0x0005e6000810002c */
[----:B------:R-:W-:-:S13]  /*7270*/  ISETP.GE.AND P0, PT, R17, UR4, PT ;  /* 0x0000000411007c0c */ /* 0x000fda000bf06270 */
[----:B--2---:R-:W-:Y:S05]  /*7280*/  @!P0 BRA `(.L_x_73) ;  /* 0xffffff9800c48947 */ /* 0x004fea000383ffff */
[----:B------:R-:W-:Y:S05]  /*7290*/  EXIT ;  /* 0x000000000000794d */ /* 0x000fea0003800000 */
.L_x_6:
[----:B------:R-:W-:-:S08]  /*72a0*/  NOP ;  /* 0x0000000000007918 */ /* 0x000fd00000000000 */
[----:B------:R-:W2:-:S00]  /*72b0*/  USETMAXREG.DEALLOC.CTAPOOL 0x18 ;  /* 0x00000018000079c8 */ /* 0x000e8000080e0500 */
[----:B------:R-:W-:-:S13]  /*72c0*/  PLOP3.LUT P3, PT, PT, PT, UP0, 0x80, 0x0 ;  /* 0x000000000000781c */ /* 0x000fda0003f6f008 */
[----:B--2---:R-:W-:Y:S05]  /*72d0*/  @!P3 BRA `(.L_x_74) ;  /* 0x00000008003cb947 */ /* 0x004fea0003800000 */
[----:B------:R-:W-:-:S13]  /*72e0*/  PLOP3.LUT P2, PT, PT, PT, UP1, 0x80, 0x0 ;  /* 0x000000000000781c */ /* 0x000fda0003f4f018 */
[----:B-1----:R-:W-:Y:S05]  /*72f0*/  @P2 EXIT ;  /* 0x000000000000294d */ /* 0x002fea0003800000 */
[----:B------:R-:W-:Y:S02]  /*7300*/  ULDC UR4, c[0x0][0xa00] ;  /* 0x0002800000047ab9 */ /* 0x000fe40000000800 */
[----:B------:R-:W-:-:S13]  /*7310*/  ISETP.GE.AND P2, PT, R17, UR4, PT ;  /* 0x0000000411007c0c */ /* 0x000fda000bf46270 */
[----:B------:R-:W-:Y:S05]  /*7320*/  @P2 EXIT ;  /* 0x000000000000294d */ /* 0x000fea0003800000 */
[----:B------:R-:W-:Y:S01]  /*7330*/  LOP3.LUT P2, RZ, R2, 0x1f, RZ, 0xc0, !PT ;  /* 0x0000001f02ff7812 */ /* 0x000fe2000784c0ff */
[----:B------:R-:W-:Y:S01]  /*7340*/  BSSY B0, `(.L_x_75) ;  /* 0x0000087000007945 */ /* 0x000fe20003800000 */
[----:B------:R-:W-:Y:S01]  /*7350*/  IMAD.MOV.U32 R4, RZ, RZ, 0x1 ;  /* 0x00000001ff047424 */ /* 0x000fe200078e00ff */
[----:B------:R-:W-:Y:S01]  /*7360*/  ULOP3.LUT UR6, UR42, 0x2, URZ, 0xfc, !UPT ;  /* 0x000000022a067892 */ /* 0x000fe2000f8efc3f */
[----:B------:R-:W-:Y:S01]  /*7370*/  PLOP3.LUT P0, PT, P2, P0, PT, 0x2a, 0x0 ;  /* 0x000000000000781c */ /* 0x000fe20001700572 */
[----:B------:R-:W-:Y:S01]  /*7380*/  IMAD.MOV.U32 R0, RZ, RZ, RZ ;  /* 0x000000ffff007224 */ /* 0x000fe200078e00ff */
[----:B------:R-:W-:Y:S01]  /*7390*/  ULDC UR7, c[0x0][0xc] ;  /* 0x0000030000077ab9 */ /* 0x000fe20000000800 */
[----:B------:R-:W-:Y:S01]  /*73a0*/  IMAD.MOV.U32 R5, RZ, RZ, 0x1 ;  /* 0x00000001ff057424 */ /* 0x000fe200078e00ff */
[----:B------:R-:W-:Y:S01]  /*73b0*/  ULDC.64 UR14, c[0x0][0x198] ;  /* 0x00006600000e7ab9 */ /* 0x000fe20000000a00 */
[----:B------:R-:W-:-:S08]  /*73c0*/  ULDC UR18, c[0x0][0xa00] ;  /* 0x0002800000127ab9 */ /* 0x000fd00000000800 */
.L_x_90:
[----:B------:R-:W1:Y:S01]  /*73d0*/  LDC R6, c[0x0][0xa04] ;  /* 0x00028100ff067b82 */ /* 0x000e620000000800 */
[----:B------:R-:W-:Y:S01]  /*73e0*/  IMAD.MOV.U32 R7, RZ, RZ, R17 ;  /* 0x000000ffff077224 */ /* 0x000fe200078e0011 */
[----:B------:R-:W-:-:S06]  /*73f0*/  UMOV UR4, 0xffffffff ;  /* 0xffffffff00047882 */ /* 0x000fcc0000000000 */
[----:B------:R-:W2:Y:S08]  /*7400*/  LDC R10, c[0x0][0xa10] ;  /* 0x00028400ff0a7b82 */ /* 0x000eb00000000800 */
[----:B------:R-:W3:Y:S01]  /*7410*/  LDC R13, c[0x0][0xa1c] ;  /* 0x00028700ff0d7b82 */ /* 0x000ee20000000800 */
[----:B-1----:R-:W-:Y:S02]  /*7420*/  ISETP.NE.AND P2, PT, R6, 0x1, PT ;  /* 0x000000010600780c */ /* 0x002fe40003f45270 */
[----:B--2---:R-:W-:-:S11]  /*7430*/  ISETP.NE.AND P3, PT, R10, 0x1, PT ;  /* 0x000000010a00780c */ /* 0x004fd60003f65270 */
[----:B------:R-:W1:Y:S01]  /*7440*/  @P2 LDC.64 R8, c[0x0][0xa08] ;  /* 0x00028200ff082b82 */ /* 0x000e620000000a00 */
[----:B---3--:R-:W-:-:S07]  /*7450*/  ISETP.NE.AND P4, PT, R13, 0x1, PT ;  /* 0x000000010d00780c */ /* 0x008fce0003f85270 */
[----:B------:R-:W2:Y:S08]  /*7460*/  @P3 LDC R12, c[0x0][0xa14] ;  /* 0x00028500ff0c3b82 */ /* 0x000eb00000000800 */
[----:B------:R-:W3:Y:S08]  /*7470*/  @P3 LDC R11, c[0x0][0xa18] ;  /* 0x00028600ff0b3b82 */ /* 0x000ef00000000800 */
[----:B------:R-:W4:Y:S01]  /*7480*/  @P4 LDC.64 R2, c[0x0][0xa20] ;  /* 0x00028800ff024b82 */ /* 0x000f220000000a00 */
[----:B-1----:R-:W-:-:S05]  /*7490*/  @P2 IMAD.HI.U32 R8, R17, R8, RZ ;  /* 0x0000000811082227 */ /* 0x002fca00078e00ff */
[----:B------:R-:W-:-:S05]  /*74a0*/  @P2 SHF.R.U32.HI R7, RZ, R9, R8 ;  /* 0x00000009ff072219 */ /* 0x000fca0000011608 */
[----:B--2---:R-:W-:-:S04]  /*74b0*/  @P3 IMAD.HI.U32 R8, R7, R12, RZ ;  /* 0x0000000c07083227 */ /* 0x004fc800078e00ff */
[----:B------:R-:W-:Y:S01]  /*74c0*/  IMAD.MOV.U32 R9, RZ, RZ, R7 ;  /* 0x000000ffff097224 */ /* 0x000fe200078e0007 */
[----:B---3--:R-:W-:-:S05]  /*74d0*/  @P3 SHF.R.U32.HI R9, RZ, R11, R8 ;  /* 0x0000000bff093219 */ /* 0x008fca0000011608 */
[----:B----4-:R-:W-:Y:S01]  /*74e0*/  @P4 IMAD.HI.U32 R8, R9, R2, RZ ;  /* 0x0000000209084227 */ /* 0x010fe200078e00ff */
[----:B------:R-:W-:-:S04]  /*74f0*/  MOV R2, R9 ;  /* 0x0000000900027202 */ /* 0x000fc80000000f00 */
[----:B------:R-:W-:Y:S01]  /*7500*/  @P4 SHF.R.U32.HI R2, RZ, R3, R8 ;  /* 0x00000003ff024219 */ /* 0x000fe20000011608 */
[----:B------:R-:W-:-:S04]  /*7510*/  IMAD.MOV R3, RZ, RZ, -R9 ;  /* 0x000000ffff037224 */ /* 0x000fc800078e0a09 */
[----:B------:R-:W-:Y:S02]  /*7520*/  IMAD.MOV R2, RZ, RZ, -R2 ;  /* 0x000000ffff027224 */ /* 0x000fe400078e0a02 */
[----:B------:R-:W-:Y:S02]  /*7530*/  IMAD R10, R10, R3, R7 ;  /* 0x000000030a0a7224 */ /* 0x000fe400078e0207 */
[----:B------:R-:W-:Y:S01]  /*7540*/  IMAD R2, R13, R2, R9 ;  /* 0x000000020d027224 */ /* 0x000fe200078e0209 */
[----:B------:R-:W-:Y:S06]  /*7550*/  BRA.DIV UR4, `(.L_x_76) ;  /* 0x0000001a04307947 */ /* 0x000fec000b800000 */
[----:B------:R-:W-:-:S13]  /*7560*/  ELECT P6, URZ, PT ;  /* 0x00000000003f782f */ /* 0x000fda00038c0000 */
.L_x_129:
[----:B------:R-:W-:Y:S01]  /*7570*/  IMAD.MOV R3, RZ, RZ, -R7 ;  /* 0x000000ffff037224 */ /* 0x000fe200078e0a07 */
[----:B------:R-:W-:Y:S03]  /*7580*/  BSSY B1, `(.L_x_77) ;  /* 0x000002a000017945 */ /* 0x000fe60003800000 */
[----:B------:R-:W-:Y:S02]  /*7590*/  IMAD R3, R6, R3, R17 ;  /* 0x0000000306037224 */ /* 0x000fe400078e0211 */
[----:B------:R-:W-:Y:S02]  /*75a0*/  IMAD.MOV.U32 R6, RZ, RZ, RZ ;  /* 0x000000ffff067224 */ /* 0x000fe400078e00ff */
[----:B------:R-:W-:Y:S01]  /*75b0*/  IMAD.SHL.U32 R3, R3, 0x80, RZ ;  /* 0x0000008003037824 */ /* 0x000fe200078e00ff */
[----:B------:R-:W-:Y:S06]  /*75c0*/  @!P6 BRA `(.L_x_78) ;  /* 0x000000000094e947 */ /* 0x000fec0003800000 */
[----:B------:R-:W1:Y:S01]  /*75d0*/  S2R R7, SR_CgaCtaId ;  /* 0x0000000000077919 */ /* 0x000e620000008800 */
[----:B------:R-:W-:-:S04]  /*75e0*/  MOV R6, 0x400 ;  /* 0x0000040000067802 */ /* 0x000fc80000000f00 */
[----:B-1----:R-:W-:Y:S02]  /*75f0*/  LEA R9, R7, R6, 0x18 ;  /* 0x0000000607097211 */ /* 0x002fe400078ec0ff */
[----:B------:R-:W-:-:S03]  /*7600*/  SHF.L.U32 R6, R5, 0x1f, RZ ;  /* 0x0000001f05067819 */ /* 0x000fc600000006ff */
[----:B------:R-:W-:-:S04]  /*7610*/  IMAD R7, R0, 0x8, R9 ;  /* 0x0000000800077824 */ /* 0x000fc800078e0209 */
[----:B------:R-:W1:Y:S02]  /*7620*/  SYNCS.PHASECHK.TRANS64.TRYWAIT P2, [R7+URZ+0x9460], R6 ;  /* 0x00946006070075a7 */ /* 0x000e64000804017f */
[----:B-1----:R-:W-:Y:S05]  /*7630*/  @!P2 BRA `(.L_x_79) ;  /* 0x000000180018a947 */ /* 0x002fea0003800000 */
.L_x_130:
[----:B------:R-:W-:Y:S01]  /*7640*/  UPRMT UR4, UR6, 0x9910, URZ ;  /* 0x0000991006047896 */ /* 0x000fe2000800003f */
[----:B-1----:R-:W-:-:S03]  /*7650*/  @P1 IMAD.MOV.U32 R6, RZ, RZ, 0x1000 ;  /* 0x00001000ff061424 */ /* 0x002fc600078e00ff */
[----:B------:R-:W-:Y:S01]  /*7660*/  UISETP.NE.AND UP0, UPT, UR4, 0x2, UPT ;  /* 0x000000020400788c */ /* 0x000fe2000bf05270 */
[----:B------:R1:W-:Y:S05]  /*7670*/  @P1 SYNCS.ARRIVE.TRANS64 RZ, [R7+URZ+0x9450], R6 ;  /* 0x0094500607ff19a7 */ /* 0x0003ea000800003f */
[----:B------:R-:W-:-:S13]  /*7680*/  PLOP3.LUT P2, PT, PT, PT, UP0, 0x80, 0x0 ;  /* 0x000000000000781c */ /* 0x000fda0003f4f008 */
[----:B-1----:R-:W-:Y:S05]  /*7690*/  @P2 BRA `(.L_x_80) ;  /* 0x0000000000042947 */ /* 0x002fea0003800000 */
[----:B------:R-:W-:Y:S01]  /*76a0*/  BPT.TRAP 0x1 ;  /* 0x000000040000795c */ /* 0x000fe20000300000 */
.L_x_80:
[----:B------:R-:W-:Y:S05]  /*76b0*/  @P0 BRA `(.L_x_81) ;  /* 0x0000000000040947 */ /* 0x000fea0003800000 */
[----:B------:R-:W-:Y:S01]  /*76c0*/  BPT.TRAP 0x1 ;  /* 0x000000040000795c */ /* 0x000fe20000300000 */
.L_x_81:
[----:B------:R-:W-:Y:S01]  /*76d0*/  R2UR UR4, R9 ;  /* 0x00000000090472ca */ /* 0x000fe200000e0000 */
[----:B------:R-:W-:Y:S01]  /*76e0*/  UIADD3 UR16, UP0, UR14, 0xf0, URZ ;  /* 0x000000f00e107890 */ /* 0x000fe2000ff1e03f */
[----:B------:R-:W-:Y:S01]  /*76f0*/  R2UR UR9, R7 ;  /* 0x00000000070972ca */ /* 0x000fe200000e0000 */
[----:B------:R-:W-:Y:S01]  /*7700*/  UMOV UR5, 0x10000000 ;  /* 0x1000000000057882 */ /* 0x000fe20000000000 */
[----:B------:R-:W-:Y:S01]  /*7710*/  R2UR UR8, R0 ;  /* 0x00000000000872ca */ /* 0x000fe200000e0000 */
[----:B------:R-:W-:Y:S01]  /*7720*/  UIADD3.X UR17, URZ, UR15, URZ, UP0, !UPT ;  /* 0x0000000f3f117290 */ /* 0x000fe200087fe43f */
[----:B------:R-:W-:Y:S01]  /*7730*/  R2UR UR11, R3 ;  /* 0x00000000030b72ca */ /* 0x000fe200000e0000 */
[----:B------:R-:W-:Y:S01]  /*7740*/  UMOV UR10, URZ ;  /* 0x0000003f000a7c82 */ /* 0x000fe20008000000 */
[----:B------:R-:W-:Y:S01]  /*7750*/  R2UR UR12, R10 ;  /* 0x000000000a0c72ca */ /* 0x000fe200000e0000 */
[----:B------:R-:W-:Y:S01]  /*7760*/  VIADD R0, R0, 0x1 ;  /* 0x0000000100007836 */ /* 0x000fe20000000000 */
[----:B------:R-:W-:-:S04]  /*7770*/  R2UR UR13, R2 ;  /* 0x00000000020d72ca */ /* 0x000fc800000e0000 */
[C---:B------:R-:W-:Y:S01]  /*7780*/  ISETP.NE.AND P2, PT, R0.reuse, 0x2, PT ;  /* 0x000000020000780c */ /* 0x040fe20003f45270 */
[----:B------:R-:W-:Y:S02]  /*7790*/  UIADD3 UR9, UR9, 0x9450, URZ ;  /* 0x0000945009097890 */ /* 0x000fe4000fffe03f */
[----:B------:R-:W-:Y:S01]  /*77a0*/  ULEA UR8, UR8, UR4, 0xc ;  /* 0x0000000408087291 */ /* 0x000fe2000f8e603f */
[----:B------:R-:W-:Y:S02]  /*77b0*/  SEL R6, RZ, 0x1, P2 ;  /* 0x00000001ff067807 */ /* 0x000fe40001000000 */
[----:B------:R-:W-:Y:S01]  /*77c0*/  UMOV UR4, 0x0 ;  /* 0x0000000000047882 */ /* 0x000fe20000000000 */
[----:B------:R-:W-:Y:S02]  /*77d0*/  SEL R0, R0, RZ, P2 ;  /* 0x000000ff00007207 */ /* 0x000fe40001000000 */
[----:B------:R-:W-:Y:S01]  /*77e0*/  LOP3.LUT R5, R5, R6, RZ, 0x3c, !PT ;  /* 0x0000000605057212 */ /* 0x000fe200078e3cff */
[----:B------:R-:W-:-:S02]  /*77f0*/  IMAD.MOV.U32 R6, RZ, RZ, 0x40 ;  /* 0x00000040ff067424 */ /* 0x000fc400078e00ff */
[----:B------:R1:W-:Y:S02]  /*7800*/  UTMALDG.4D [UR8], [UR16], desc[UR4] ;  /* 0x00000408100075b4 */ /* 0x0003e40008019000 */
[----:B-1----:R-:W-:-:S03]  /*7810*/  NOP ;  /* 0x0000000000007918 */ /* 0x002fc60000000000 */
.L_x_78:
[----:B------:R-:W-:Y:S05]  /*7820*/  BSYNC B1 ;  /* 0x0000000000017941 */ /* 0x000fea0003800000 */
.L_x_77:
[----:B------:R-:W-:Y:S01]  /*7830*/  LOP3.LUT P2, RZ, R4, 0xff, RZ, 0xc0, !PT ;  /* 0x000000ff04ff7812 */ /* 0x000fe2000784c0ff */
[----:B------:R-:W-:-:S12]  /*7840*/  BSSY B1, `(.L_x_82) ;  /* 0x0000009000017945 */ /* 0x000fd80003800000 */
[----:B------:R-:W-:Y:S05]  /*7850*/  @!P2 BRA `(.L_x_83) ;  /* 0x00000000001ca947 */ /* 0x000fea0003800000 */
[----:B------:R-:W1:Y:S01]  /*7860*/  S2R R7, SR_CgaCtaId ;  /* 0x0000000000077919 */ /* 0x000e620000008800 */
[----:B------:R-:W-:-:S04]  /*7870*/  MOV R4, 0x400 ;  /* 0x0000040000047802 */ /* 0x000fc80000000f00 */
[----:B-1----:R-:W-:Y:S02]  /*7880*/  LEA R7, R7, R4, 0x18 ;  /* 0x0000000407077211 */ /* 0x002fe400078ec0ff */
[----:B------:R-:W-:Y:S02]  /*7890*/  SHF.L.U32 R4, RZ, 0x1f, RZ ;  /* 0x0000001fff047819 */ /* 0x000fe400000006ff */
[----:B------:R1:W-:Y:S02]  /*78a0*/  SYNCS.ARRIVE.TRANS64.A1T0 RZ, [R7+URZ+0x94b0], RZ ;  /* 0x0094b0ff07ff79a7 */ /* 0x0003e4000810003f */
[----:B------:R-:W2:Y:S02]  /*78b0*/  SYNCS.PHASECHK.TRANS64.TRYWAIT P2, [R7+URZ+0x94b0], R4 ;  /* 0x0094b004070075a7 */ /* 0x000ea4000804017f */
[----:B-12---:R-:W-:Y:S05]  /*78c0*/  @!P2 BRA `(.L_x_84) ;  /* 0x000000140088a947 */ /* 0x006fea0003800000 */
.L_x_83:
[----:B------:R-:W-:Y:S05]  /*78d0*/  BSYNC B1 ;  /* 0x0000000000017941 */ /* 0x000fea0003800000 */
.L_x_82:
[----:B------:R-:W-:Y:S04]  /*78e0*/  BSSY B1, `(.L_x_85) ;  /* 0x0000028000017945 */ /* 0x000fe80003800000 */
[----:B------:R-:W-:Y:S05]  /*78f0*/  @!P6 BRA `(.L_x_86) ;  /* 0x000000000098e947 */ /* 0x000fea0003800000 */
[----:B-1----:R-:W1:Y:S01]  /*7900*/  S2R R7, SR_CgaCtaId ;  /* 0x0000000000077919 */ /* 0x002e620000008800 */
[----:B------:R-:W-:Y:S02]  /*7910*/  MOV R4, 0x400 ;  /* 0x0000040000047802 */ /* 0x000fe40000000f00 */
[----:B------:R-:W-:Y:S02]  /*7920*/  SHF.L.U32 R9, R5, 0x1f, RZ ;  /* 0x0000001f05097819 */ /* 0x000fe400000006ff */
[----:B-1----:R-:W-:-:S04]  /*7930*/  LEA R7, R7, R4, 0x18 ;  /* 0x0000000407077211 */ /* 0x002fc800078ec0ff */
[----:B------:R-:W-:-:S04]  /*7940*/  LEA R4, R0, R7, 0x3 ;  /* 0x0000000700047211 */ /* 0x000fc800078e18ff */
[----:B------:R-:W1:Y:S02]  /*7950*/  SYNCS.PHASECHK.TRANS64.TRYWAIT P2, [R4+URZ+0x9460], R9 ;  /* 0x00946009040075a7 */ /* 0x000e64000804017f */
[----:B-1----:R-:W-:Y:S05]  /*7960*/  @!P2 BRA `(.L_x_87) ;  /* 0x000000140074a947 */ /* 0x002fea0003800000 */
.L_x_131:
[----:B------:R-:W-:Y:S01]  /*7970*/  UPRMT UR4, UR6, 0x9910, URZ ;  /* 0x0000991006047896 */ /* 0x000fe2000800003f */
[----:B-1----:R-:W-:-:S03]  /*7980*/  @P1 IMAD.MOV.U32 R9, RZ, RZ, 0x1000 ;  /* 0x00001000ff091424 */ /* 0x002fc600078e00ff */
[----:B------:R-:W-:Y:S01]  /*7990*/  UISETP.NE.AND UP0, UPT, UR4, 0x2, UPT ;  /* 0x000000020400788c */ /* 0x000fe2000bf05270 */
[----:B------:R1:W-:Y:S05]  /*79a0*/  @P1 SYNCS.ARRIVE.TRANS64 RZ, [R4+URZ+0x9450], R9 ;  /* 0x0094500904ff19a7 */ /* 0x0003ea000800003f */
[----:B------:R-:W-:-:S13]  /*79b0*/  PLOP3.LUT P2, PT, PT, PT, UP0, 0x80, 0x0 ;  /* 0x000000000000781c */ /* 0x000fda0003f4f008 */
[----:B-1----:R-:W-:Y:S05]  /*79c0*/  @P2 BRA `(.L_x_88) ;  /* 0x0000000000042947 */ /* 0x002fea0003800000 */
[----:B------:R-:W-:Y:S01]  /*79d0*/  BPT.TRAP 0x1 ;  /* 0x000000040000795c */ /* 0x000fe20000300000 */
.L_x_88:
[----:B------:R-:W-:Y:S05]  /*79e0*/  @P0 BRA `(.L_x_89) ;  /* 0x0000000000040947 */ /* 0x000fea0003800000 */
[----:B------:R-:W-:Y:S01]  /*79f0*/  BPT.TRAP 0x1 ;  /* 0x000000040000795c */ /* 0x000fe20000300000 */
.L_x_89:
[----:B------:R-:W-:Y:S01]  /*7a00*/  R2UR UR4, R7 ;  /* 0x00000000070472ca */ /* 0x000fe200000e0000 */
[----:B------:R-:W-:Y:S01]  /*7a10*/  UIADD3 UR16, UP0, UR14, 0xf0, URZ ;  /* 0x000000f00e107890 */ /* 0x000fe2000ff1e03f */
[----:B------:R-:W-:Y:S01]  /*7a20*/  R2UR UR11, R3 ;  /* 0x00000000030b72ca */ /* 0x000fe200000e0000 */
[----:B------:R-:W-:Y:S01]  /*7a30*/  UMOV UR10, URZ ;  /* 0x0000003f000a7c82 */ /* 0x000fe20008000000 */
[----:B------:R-:W-:Y:S01]  /*7a40*/  R2UR UR5, R6 ;  /* 0x00000000060572ca */ /* 0x000fe200000e0000 */
[----:B------:R-:W-:Y:S01]  /*7a50*/  UIADD3.X UR17, URZ, UR15, URZ, UP0, !UPT ;  /* 0x0000000f3f117290 */ /* 0x000fe200087fe43f */
[----:B------:R-:W-:Y:S02]  /*7a60*/  R2UR UR9, R4 ;  /* 0x00000000040972ca */ /* 0x000fe400000e0000 */
[C---:B------:R-:W-:Y:S01]  /*7a70*/  R2UR UR8, R0.reuse ;  /* 0x00000000000872ca */ /* 0x040fe200000e0000 */
[----:B------:R-:W-:Y:S01]  /*7a80*/  VIADD R0, R0, 0x1 ;  /* 0x0000000100007836 */ /* 0x000fe20000000000 */
[----:B------:R-:W-:-:S02]  /*7a90*/  R2UR UR12, R10 ;  /* 0x000000000a0c72ca */ /* 0x000fc400000e0000 */
[----:B------:R-:W-:Y:S02]  /*7aa0*/  R2UR UR13, R2 ;  /* 0x00000000020d72ca */ /* 0x000fe400000e0000 */
[----:B------:R-:W-:-:S03]  /*7ab0*/  ISETP.NE.AND P2, PT, R0, 0x2, PT ;  /* 0x000000020000780c */ /* 0x000fc60003f45270 */
[----:B------:R-:W-:Y:S01]  /*7ac0*/  UIADD3 UR11, UR11, UR5, URZ ;  /* 0x000000050b0b7290 */ /* 0x000fe2000fffe03f */
[----:B------:R-:W-:Y:S01]  /*7ad0*/  SEL R2, RZ, 0x1, P2 ;  /* 0x00000001ff027807 */ /* 0x000fe20001000000 */
[----:B------:R-:W-:Y:S01]  /*7ae0*/  UIADD3 UR9, UR9, 0x9450, URZ ;  /* 0x0000945009097890 */ /* 0x000fe2000fffe03f */
[----:B------:R-:W-:Y:S01]  /*7af0*/  SEL R0, R0, RZ, P2 ;  /* 0x000000ff00007207 */ /* 0x000fe20001000000 */
[----:B------:R-:W-:Y:S01]  /*7b00*/  ULEA UR8, UR8, UR4, 0xc ;  /* 0x0000000408087291 */ /* 0x000fe2000f8e603f */
[----:B------:R-:W-:Y:S01]  /*7b10*/  LOP3.LUT R5, R5, R2, RZ, 0x3c, !PT ;  /* 0x0000000205057212 */ /* 0x000fe200078e3cff */
[----:B------:R-:W-:Y:S01]  /*7b20*/  UMOV UR5, 0x10000000 ;  /* 0x1000000000057882 */ /* 0x000fe20000000000 */
[----:B------:R-:W-:-:S06]  /*7b30*/  UMOV UR4, 0x0 ;  /* 0x0000000000047882 */ /* 0x000fcc0000000000 */
[----:B------:R2:W-:Y:S02]  /*7b40*/  UTMALDG.4D [UR8], [UR16], desc[UR4] ;  /* 0x00000408100075b4 */ /* 0x0005e40008019000 */
[----:B--2---:R-:W-:Y:S01]  /*7b50*/  NOP ;  /* 0x0000000000007918 */ /* 0x004fe20000000000 */
.L_x_86:
[----:B------:R-:W-:Y:S05]  /*7b60*/  BSYNC B1 ;  /* 0x0000000000017941 */ /* 0x000fea0003800000 */
.L_x_85:
[----:B------:R-:W-:Y:S01]  /*7b70*/  VIADD R17, R17, UR7 ;  /* 0x0000000711117c36 */ /* 0x000fe20008000000 */
[----:B-1----:R-:W-:-:S04]  /*7b80*/  PRMT R4, RZ, 0x7610, R4 ;  /* 0x00007610ff047816 */ /* 0x002fc80000000004 */
[----:B------:R-:W-:-:S13]  /*7b90*/  ISETP.GE.AND P2, PT, R17, UR18, PT ;  /* 0x0000001211007c0c */ /* 0x000fda000bf46270 */
[----:B------:R-:W-:Y:S05]  /*7ba0*/  @!P2 BRA `(.L_x_90) ;  /* 0xfffffff80008a947 */ /* 0x000fea000383ffff */
[----:B------:R-:W-:Y:S05]  /*7bb0*/  BSYNC B0 ;  /* 0x0000000000007941 */ /* 0x000fea0003800000 */
.L_x_75:
[----:B------:R-:W-:Y:S05]  /*7bc0*/  EXIT ;  /* 0x000000000000794d */ /* 0x000fea0003800000 */
.L_x_74:
[----:B-1----:R-:W-:Y:S02]  /*7bd0*/  ULDC UR4, c[0x0][0xa00] ;  /* 0x0002800000047ab9 */ /* 0x002fe40000000800 */
        /* <DEDUP_REMOVED lines=8> */
[----:B------:R-:W-:Y:S01]  /*7c60*/  ULDC.64 UR6, c[0x0][0x198] ;  /* 0x0000660000067ab9 */ /* 0x000fe20000000a00 */
[----:B------:R-:W-:Y:S01]  /*7c70*/  IMAD.MOV.U32 R4, RZ, RZ, 0x1 ;  /* 0x00000001ff047424 */ /* 0x000fe200078e00ff */
[----:B------:R-:W-:-:S09]  /*7c80*/  ULDC UR15, c[0x0][0xc] ;  /* 0x00000300000f7ab9 */ /* 0x000fd20000000800 */
.L_x_119:
[----:B------:R-:W1:Y:S01]  /*7c90*/  LDC R8, c[0x0][0xa04] ;  /* 0x00028100ff087b82 */ /* 0x000e620000000800 */
[----:B------:R-:W-:Y:S02]  /*7ca0*/  ULDC UR4, c[0x0][0x28c] ;  /* 0x0000a30000047ab9 */ /* 0x000fe40000000800 */
[----:B------:R-:W-:-:S04]  /*7cb0*/  UIADD3 UR4, UR4, 0x3f, URZ ;  /* 0x0000003f04047890 */ /* 0x000fc8000fffe03f */
[----:B------:R-:W-:Y:S01]  /*7cc0*/  USHF.R.S32.HI UR5, URZ, 0x1f, UR4 ;  /* 0x0000001f3f057899 */ /* 0x000fe20008011404 */
[----:B------:R-:W2:Y:S03]  /*7cd0*/  LDC R9, c[0x0][0xa10] ;  /* 0x00028400ff097b82 */ /* 0x000ea60000000800 */
[----:B------:R-:W-:-:S03]  /*7ce0*/  ULEA.HI UR5, UR5, UR4, URZ, 0x6 ;  /* 0x0000000405057291 */ /* 0x000fc6000f8f303f */
[----:B------:R-:W-:Y:S01]  /*7cf0*/  UMOV UR4, 0xffffffff ;  /* 0xffffffff00047882 */ /* 0x000fe20000000000 */
[----:B------:R-:W-:Y:S01]  /*7d00*/  USHF.R.S32.HI UR5, URZ, 0x6, UR5 ;  /* 0x000000063f057899 */ /* 0x000fe20008011405 */
        /* <DEDUP_REMOVED lines=8> */
[----:B-1----:R-:W-:-:S04]  /*7d90*/  @P3 IMAD.HI.U32 R10, R17, R6, RZ ;  /* 0x00000006110a3227 */ /* 0x002fc800078e00ff */
[----:B------:R-:W-:Y:S01]  /*7da0*/  IMAD.MOV.U32 R6, RZ, RZ, R17 ;  /* 0x000000ffff067224 */ /* 0x000fe200078e0011 */
[----:B------:R-:W-:-:S05]  /*7db0*/  @P3 SHF.R.U32.HI R6, RZ, R7, R10 ;  /* 0x00000007ff063219 */ /* 0x000fca000001160a */
[----:B--2---:R-:W-:-:S04]  /*7dc0*/  @P4 IMAD.HI.U32 R10, R6, R11, RZ ;  /* 0x0000000b060a4227 */ /* 0x004fc800078e00ff */
[----:B------:R-:W-:Y:S01]  /*7dd0*/  IMAD.MOV.U32 R7, RZ, RZ, R6 ;  /* 0x000000ffff077224 */ /* 0x000fe200078e0006 */
[----:B---3--:R-:W-:-:S05]  /*7de0*/  @P4 SHF.R.U32.HI R7, RZ, R13, R10 ;  /* 0x0000000dff074219 */ /* 0x008fca000001160a */
[----:B----4-:R-:W-:-:S04]  /*7df0*/  @P5 IMAD.HI.U32 R10, R7, R2, RZ ;  /* 0x00000002070a5227 */ /* 0x010fc800078e00ff */
[--C-:B------:R-:W-:Y:S01]  /*7e00*/  IMAD.MOV.U32 R2, RZ, RZ, R7.reuse ;  /* 0x000000ffff027224 */ /* 0x100fe200078e0007 */
[----:B------:R-:W-:Y:S01]  /*7e10*/  @P5 SHF.R.U32.HI R2, RZ, R3, R10 ;  /* 0x00000003ff025219 */ /* 0x000fe2000001160a */
[----:B------:R-:W-:-:S03]  /*7e20*/  IMAD.MOV R3, RZ, RZ, -R7 ;  /* 0x000000ffff037224 */ /* 0x000fc600078e0a07 */
[----:B------:R-:W-:Y:S01]  /*7e30*/  IADD3 R2, -R2, RZ, RZ ;  /* 0x000000ff02027210 */ /* 0x000fe20007ffe1ff */
[--C-:B------:R-:W-:Y:S02]  /*7e40*/  IMAD R3, R9, R3, R6.reuse ;  /* 0x0000000309037224 */ /* 0x100fe400078e0206 */
[----:B------:R-:W-:Y:S02]  /*7e50*/  IMAD.MOV R6, RZ, RZ, -R6 ;  /* 0x000000ffff067224 */ /* 0x000fe400078e0a06 */
[----:B------:R-:W-:Y:S02]  /*7e60*/  IMAD R2, R12, R2, R7 ;  /* 0x000000020c027224 */ /* 0x000fe400078e0207 */
[----:B------:R-:W-:-:S05]  /*7e70*/  IMAD R8, R8, R6, R17 ;  /* 0x0000000608087224 */ /* 0x000fca00078e0211 */
[----:B------:R-:W-:-:S04]  /*7e80*/  LEA R8, R8, 0xbf, 0x7 ;  /* 0x000000bf08087811 */ /* 0x000fc800078e38ff */
[----:B------:R-:W-:-:S04]  /*7e90*/  SHF.R.S32.HI R7, RZ, 0x1f, R8 ;  /* 0x0000001fff077819 */ /* 0x000fc80000011408 */
[----:B------:R-:W-:-:S04]  /*7ea0*/  LEA.HI R7, R7, R8, RZ, 0x6 ;  /* 0x0000000807077211 */ /* 0x000fc800078f30ff */
[----:B------:R-:W-:-:S04]  /*7eb0*/  SHF.R.S32.HI R6, RZ, 0x6, R7 ;  /* 0x00000006ff067819 */ /* 0x000fc80000011407 */
[----:B------:R-:W-:Y:S01]  /*7ec0*/  VIMNMX R6, R6, UR5, PT ;  /* 0x0000000506067c48 */ /* 0x000fe2000bfe0100 */
[----:B------:R-:W-:Y:S06]  /*7ed0*/  BRA.DIV UR4, `(.L_x_92) ;  /* 0x00000012042c7947 */ /* 0x000fec000b800000 */
[----:B------:R-:W-:-:S13]  /*7ee0*/  ELECT P6, URZ, PT ;  /* 0x00000000003f782f */ /* 0x000fda00038c0000 */
.L_x_134:
[----:B------:R-:W-:Y:S01]  /*7ef0*/  ISETP.GT.AND P3, PT, R6, RZ, P6 ;  /* 0x000000ff0600720c */ /* 0x000fe20003764270 */
[----:B------:R-:W-:-:S12]  /*7f00*/  BSSY B1, `(.L_x_93) ;  /* 0x0000026000017945 */ /* 0x000fd80003800000 */
[----:B------:R-:W-:Y:S05]  /*7f10*/  @!P3 BRA `(.L_x_94) ;  /* 0x000000000090b947 */ /* 0x000fea0003800000 */
[----:B------:R-:W1:Y:S01]  /*7f20*/  S2R R8, SR_CgaCtaId ;  /* 0x0000000000087919 */ /* 0x000e620000008800 */
[----:B------:R-:W-:-:S04]  /*7f30*/  MOV R7, 0x400 ;  /* 0x0000040000077802 */ /* 0x000fc80000000f00 */
[----:B-1----:R-:W-:Y:S02]  /*7f40*/  LEA R9, R8, R7, 0x18 ;  /* 0x0000000708097211 */ /* 0x002fe400078ec0ff */
[----:B------:R-:W-:-:S03]  /*7f50*/  SHF.L.U32 R7, R4, 0x1f, RZ ;  /* 0x0000001f04077819 */ /* 0x000fc600000006ff */
[----:B------:R-:W-:-:S04]  /*7f60*/  IMAD R8, R0, 0x8, R9 ;  /* 0x0000000800087824 */ /* 0x000fc800078e0209 */
[----:B------:R-:W1:Y:S02]  /*7f70*/  SYNCS.PHASECHK.TRANS64.TRYWAIT P4, [R8+URZ+0x9428], R7 ;  /* 0x00942807080075a7 */ /* 0x000e64000808017f */
[----:B-1----:R-:W-:Y:S05]  /*7f80*/  @!P4 BRA `(.L_x_95) ;  /* 0x000000100020c947 */ /* 0x002fea0003800000 */
.L_x_135:
[----:B------:R-:W-:Y:S01]  /*7f90*/  UPRMT UR4, UR14, 0x9910, URZ ;  /* 0x000099100e047896 */ /* 0x000fe2000800003f */
[----:B-1----:R-:W-:-:S03]  /*7fa0*/  @P2 IMAD.MOV.U32 R7, RZ, RZ, 0x1000 ;  /* 0x00001000ff072424 */ /* 0x002fc600078e00ff */
[----:B------:R-:W-:Y:S01]  /*7fb0*/  UISETP.NE.AND UP0, UPT, UR4, 0x2, UPT ;  /* 0x000000020400788c */ /* 0x000fe2000bf05270 */
[----:B------:R1:W-:Y:S05]  /*7fc0*/  @P2 SYNCS.ARRIVE.TRANS64 RZ, [R8+URZ+0x9400], R7 ;  /* 0x0094000708ff29a7 */ /* 0x0003ea000800003f */
[----:B------:R-:W-:-:S13]  /*7fd0*/  PLOP3.LUT P4, PT, PT, PT, UP0, 0x80, 0x0 ;  /* 0x000000000000781c */ /* 0x000fda0003f8f008 */
[----:B-1----:R-:W-:Y:S05]  /*7fe0*/  @P4 BRA `(.L_x_96) ;  /* 0x0000000000044947 */ /* 0x002fea0003800000 */
[----:B------:R-:W-:Y:S01]  /*7ff0*/  BPT.TRAP 0x1 ;  /* 0x000000040000795c */ /* 0x000fe20000300000 */
.L_x_96:
[----:B------:R-:W-:Y:S05]  /*8000*/  @P0 BRA `(.L_x_97) ;  /* 0x0000000000040947 */ /* 0x000fea0003800000 */
[----:B------:R-:W-:Y:S01]  /*8010*/  BPT.TRAP 0x1 ;  /* 0x000000040000795c */ /* 0x000fe20000300000 */
.L_x_97:
[----:B------:R-:W-:Y:S01]  /*8020*/  IMAD R9, R0, 0x1000, R9 ;  /* 0x0000100000097824 */ /* 0x000fe200078e0209 */
[----:B------:R-:W-:Y:S01]  /*8030*/  R2UR UR9, R8 ;  /* 0x00000000080972ca */ /* 0x000fe200000e0000 */
[----:B------:R-:W-:Y:S01]  /*8040*/  UIADD3 UR4, UP0, UR6, 0x1f0, URZ ;  /* 0x000001f006047890 */ /* 0x000fe2000ff1e03f */
[----:B------:R-:W-:Y:S01]  /*8050*/  R2UR UR12, R3 ;  /* 0x00000000030c72ca */ /* 0x000fe200000e0000 */
[----:B------:R-:W-:Y:S01]  /*8060*/  UMOV UR16, 0x0 ;  /* 0x0000000000107882 */ /* 0x000fe20000000000 */
[----:B------:R-:W-:Y:S01]  /*8070*/  R2UR UR8, R9 ;  /* 0x00000000090872ca */ /* 0x000fe200000e0000 */
[----:B------:R-:W-:Y:S01]  /*8080*/  UIADD3.X UR5, URZ, UR7, URZ, UP0, !UPT ;  /* 0x000000073f057290 */ /* 0x000fe200087fe43f */
[----:B------:R-:W-:Y:S01]  /*8090*/  R2UR UR13, R2 ;  /* 0x00000000020d72ca */ /* 0x000fe200000e0000 */
[----:B------:R-:W-:Y:S01]  /*80a0*/  UMOV UR17, 0x10000000 ;  /* 0x1000000000117882 */ /* 0x000fe20000000000 */
[----:B------:R-:W-:Y:S01]  /*80b0*/  UMOV UR10, URZ ;  /* 0x0000003f000a7c82 */ /* 0x000fe20008000000 */
[----:B------:R-:W-:Y:S01]  /*80c0*/  UMOV UR11, URZ ;  /* 0x0000003f000b7c82 */ /* 0x000fe20008000000 */
[----:B------:R-:W-:-:S03]  /*80d0*/  VIADD R0, R0, 0x1 ;  /* 0x0000000100007836 */ /* 0x000fc60000000000 */
[----:B------:R-:W-:Y:S02]  /*80e0*/  UIADD3 UR9, UR9, 0x9400, URZ ;  /* 0x0000940009097890 */ /* 0x000fe4000fffe03f */
[C---:B------:R-:W-:Y:S02]  /*80f0*/  ISETP.NE.AND P4, PT, R0.reuse, 0x5, PT ;  /* 0x000000050000780c */ /* 0x040fe40003f85270 */
[----:B------:R-:W-:Y:S02]  /*8100*/  UIADD3 UR8, UR8, 0x2000, URZ ;  /* 0x0000200008087890 */ /* 0x000fe4000fffe03f */
[----:B------:R-:W-:Y:S02]  /*8110*/  SEL R7, RZ, 0x1, P4 ;  /* 0x00000001ff077807 */ /* 0x000fe40002000000 */
[----:B------:R-:W-:Y:S02]  /*8120*/  SEL R0, R0, RZ, P4 ;  /* 0x000000ff00007207 */ /* 0x000fe40002000000 */
[----:B------:R-:W-:-:S03]  /*8130*/  LOP3.LUT R4, R4, R7, RZ, 0x3c, !PT ;  /* 0x0000000704047212 */ /* 0x000fc600078e3cff */
[----:B------:R1:W-:Y:S02]  /*8140*/  UTMALDG.4D [UR8], [UR4], desc[UR16] ;  /* 0x00001008040075b4 */ /* 0x0003e40008019000 */
[----:B-1----:R-:W-:Y:S02]  /*8150*/  NOP ;  /* 0x0000000000007918 */ /* 0x002fe40000000000 */
.L_x_94:
[----:B------:R-:W-:Y:S05]  /*8160*/  BSYNC B1 ;  /* 0x0000000000017941 */ /* 0x000fea0003800000 */
.L_x_93:
        /* <DEDUP_REMOVED lines=10> */
.L_x_99:
[----:B------:R-:W-:Y:S05]  /*8210*/  BSYNC B1 ;  /* 0x0000000000017941 */ /* 0x000fea0003800000 */
.L_x_98:
[----:B------:R-:W-:Y:S01]  /*8220*/  BSSY B1, `(.L_x_101) ;  /* 0x0000028000017945 */ /* 0x000fe20003800000 */
[----:B------:R-:W-:-:S03]  /*8230*/  IMAD.MOV.U32 R9, RZ, RZ, RZ ;  /* 0x000000ffff097224 */ /* 0x000fc600078e00ff */
[----:B------:R-:W-:Y:S05]  /*8240*/  @!P3 BRA `(.L_x_102) ;  /* 0x000000000094b947 */ /* 0x000fea0003800000 */
[----:B-1----:R-:W1:Y:S01]  /*8250*/  S2R R8, SR_CgaCtaId ;  /* 0x0000000000087919 */ /* 0x002e620000008800 */
[----:B------:R-:W-:-:S04]  /*8260*/  MOV R5, 0x400 ;  /* 0x0000040000057802 */ /* 0x000fc80000000f00 */
[----:B-1----:R-:W-:Y:S02]  /*8270*/  LEA R5, R8, R5, 0x18 ;  /* 0x0000000508057211 */ /* 0x002fe400078ec0ff */
[----:B------:R-:W-:-:S03]  /*8280*/  SHF.L.U32 R8, R4, 0x1f, RZ ;  /* 0x0000001f04087819 */ /* 0x000fc600000006ff */
[----:B------:R-:W-:-:S04]  /*8290*/  IMAD R7, R0, 0x8, R5 ;  /* 0x0000000800077824 */ /* 0x000fc800078e0205 */
[----:B------:R-:W1:Y:S02]  /*82a0*/  SYNCS.PHASECHK.TRANS64.TRYWAIT P3, [R7+URZ+0x9428], R8 ;  /* 0x00942808070075a7 */ /* 0x000e64000806017f */
[----:B-1----:R-:W-:Y:S05]  /*82b0*/  @!P3 BRA `(.L_x_103) ;  /* 0x0000000c007cb947 */ /* 0x002fea0003800000 */
.L_x_136:
[----:B------:R-:W-:Y:S01]  /*82c0*/  UPRMT UR4, UR14, 0x9910, URZ ;  /* 0x000099100e047896 */ /* 0x000fe2000800003f */
[----:B-1----:R-:W-:-:S03]  /*82d0*/  @P2 IMAD.MOV.U32 R8, RZ, RZ, 0x1000 ;  /* 0x00001000ff082424 */ /* 0x002fc600078e00ff */
[----:B------:R-:W-:Y:S01]  /*82e0*/  UISETP.NE.AND UP0, UPT, UR4, 0x2, UPT ;  /* 0x000000020400788c */ /* 0x000fe2000bf05270 */
[----:B------:R1:W-:Y:S05]  /*82f0*/  @P2 SYNCS.ARRIVE.TRANS64 RZ, [R7+URZ+0x9400], R8 ;  /* 0x0094000807ff29a7 */ /* 0x0003ea000800003f */
[----:B------:R-:W-:-:S13]  /*8300*/  PLOP3.LUT P3, PT, PT, PT, UP0, 0x80, 0x0 ;  /* 0x000000000000781c */ /* 0x000fda0003f6f008 */
[----:B-1----:R-:W-:Y:S05]  /*8310*/  @P3 BRA `(.L_x_104) ;  /* 0x0000000000043947 */ /* 0x002fea0003800000 */
[----:B------:R-:W-:Y:S01]  /*8320*/  BPT.TRAP 0x1 ;  /* 0x000000040000795c */ /* 0x000fe20000300000 */
.L_x_104:
[----:B------:R-:W-:Y:S05]  /*8330*/  @P0 BRA `(.L_x_105) ;  /* 0x0000000000040947 */ /* 0x000fea0003800000 */
[----:B------:R-:W-:Y:S01]  /*8340*/  BPT.TRAP 0x1 ;  /* 0x000000040000795c */ /* 0x000fe20000300000 */
.L_x_105:
[----:B------:R-:W-:Y:S01]  /*8350*/  LEA R5, R0, R5, 0xc ;  /* 0x0000000500057211 */ /* 0x000fe200078e60ff */
[----:B------:R-:W-:Y:S01]  /*8360*/  UIADD3 UR4, UP0, UR6, 0x2f0, URZ ;  /* 0x000002f006047890 */ /* 0x000fe2000ff1e03f */
[----:B------:R-:W-:Y:S01]  /*8370*/  R2UR UR9, R7 ;  /* 0x00000000070972ca */ /* 0x000fe200000e0000 */
[----:B------:R-:W-:Y:S01]  /*8380*/  UMOV UR16, 0x0 ;  /* 0x0000000000107882 */ /* 0x000fe20000000000 */
[----:B------:R-:W-:Y:S01]  /*8390*/  R2UR UR8, R5 ;  /* 0x00000000050872ca */ /* 0x000fe200000e0000 */
[----:B------:R-:W-:Y:S01]  /*83a0*/  UIADD3.X UR5, URZ, UR7, URZ, UP0, !UPT ;  /* 0x000000073f057290 */ /* 0x000fe200087fe43f */
[----:B------:R-:W-:Y:S01]  /*83b0*/  R2UR UR12, R3 ;  /* 0x00000000030c72ca */ /* 0x000fe200000e0000 */
[----:B------:R-:W-:Y:S01]  /*83c0*/  UMOV UR17, 0x10000000 ;  /* 0x1000000000117882 */ /* 0x000fe20000000000 */
[----:B------:R-:W-:Y:S01]  /*83d0*/  R2UR UR13, R2 ;  /* 0x00000000020d72ca */ /* 0x000fe200000e0000 */
[----:B------:R-:W-:Y:S01]  /*83e0*/  UMOV UR10, URZ ;  /* 0x0000003f000a7c82 */ /* 0x000fe20008000000 */
[----:B------:R-:W-:Y:S01]  /*83f0*/  UMOV UR11, URZ ;  /* 0x0000003f000b7c82 */ /* 0x000fe20008000000 */
[----:B------:R-:W-:-:S02]  /*8400*/  VIADD R0, R0, 0x1 ;  /* 0x0000000100007836 */ /* 0x000fc40000000000 */
[----:B------:R-:W-:Y:S02]  /*8410*/  IMAD.MOV.U32 R9, RZ, RZ, 0x1 ;  /* 0x00000001ff097424 */ /* 0x000fe400078e00ff */
[----:B------:R-:W-:Y:S01]  /*8420*/  UIADD3 UR9, UR9, 0x9400, URZ ;  /* 0x0000940009097890 */ /* 0x000fe2000fffe03f */
[----:B------:R-:W-:Y:S01]  /*8430*/  ISETP.NE.AND P3, PT, R0, 0x5, PT ;  /* 0x000000050000780c */ /* 0x000fe20003f65270 */
[----:B------:R-:W-:-:S03]  /*8440*/  UIADD3 UR8, UR8, 0x2000, URZ ;  /* 0x0000200008087890 */ /* 0x000fc6000fffe03f */
[----:B------:R-:W-:Y:S02]  /*8450*/  SEL R5, RZ, 0x1, P3 ;  /* 0x00000001ff057807 */ /* 0x000fe40001800000 */
[----:B------:R-:W-:Y:S02]  /*8460*/  SEL R0, R0, RZ, P3 ;  /* 0x000000ff00007207 */ /* 0x000fe40001800000 */
[----:B------:R-:W-:Y:S02]  /*8470*/  LOP3.LUT R4, R4, R5, RZ, 0x3c, !PT ;  /* 0x0000000504047212 */ /* 0x000fe400078e3cff */
[----:B------:R2:W-:Y:S02]  /*8480*/  UTMALDG.4D [UR8], [UR4], desc[UR16] ;  /* 0x00001008040075b4 */ /* 0x0005e40008019000 */
[----:B--2---:R-:W-:-:S03]  /*8490*/  NOP ;  /* 0x0000000000007918 */ /* 0x004fc60000000000 */
.L_x_102:
[----:B------:R-:W-:Y:S05]  /*84a0*/  BSYNC B1 ;  /* 0x0000000000017941 */ /* 0x000fea0003800000 */
.L_x_101:
[----:B------:R-:W-:Y:S01]  /*84b0*/  ISETP.GE.AND P3, PT, R6, 0x2, PT ;  /* 0x000000020600780c */ /* 0x000fe20003f66270 */
[----:B------:R-:W-:-:S12]  /*84c0*/  BSSY B1, `(.L_x_106) ;  /* 0x0000058000017945 */ /* 0x000fd80003800000 */
[----:B------:R-:W-:Y:S05]  /*84d0*/  @!P3 BRA `(.L_x_107) ;  /* 0x000000040058b947 */ /* 0x000fea0003800000 */
[----:B------:R-:W-:-:S07]  /*84e0*/  IMAD.SHL.U32 R6, R6, 0x2, RZ ;  /* 0x0000000206067824 */ /* 0x000fce00078e00ff */
.L_x_118:
[----:B------:R-:W-:Y:S04]  /*84f0*/  BSSY B2, `(.L_x_108) ;  /* 0x0000027000027945 */ /* 0x000fe80003800000 */
        /* <DEDUP_REMOVED lines=8> */
.L_x_137:
[----:B------:R-:W-:Y:S01]  /*8580*/  UPRMT UR4, UR14, 0x9910, URZ ;  /* 0x000099100e047896 */ /* 0x000fe2000800003f */
[----:B-1----:R-:W-:-:S03]  /*8590*/  @P2 IMAD.MOV.U32 R8, RZ, RZ, 0x1000 ;  /* 0x00001000ff082424 */ /* 0x002fc600078e00ff */
[----:B------:R-:W-:Y:S01]  /*85a0*/  UISETP.NE.AND UP0, UPT, UR4, 0x2, UPT ;  /* 0x000000020400788c */ /* 0x000fe2000bf05270 */
[----:B------:R1:W-:Y:S05]  /*85b0*/  @P2 SYNCS.ARRIVE.TRANS64 RZ, [R7+URZ+0x9400], R8 ;  /* 0x0094000807ff29a7 */ /* 0x0003ea000800003f */
[----:B------:R-:W-:-:S13]  /*85c0*/  PLOP3.LUT P3, PT, PT, PT, UP0, 0x80, 0x0 ;  /* 0x000000000000781c */ /* 0x000fda0003f6f008 */
[----:B-1----:R-:W-:Y:S05]  /*85d0*/  @P3 BRA `(.L_x_111) ;  /* 0x0000000000043947 */ /* 0x002fea0003800000 */
[----:B------:R-:W-:Y:S01]  /*85e0*/  BPT.TRAP 0x1 ;  /* 0x000000040000795c */ /* 0x000fe20000300000 */
.L_x_111:
[----:B------:R-:W-:Y:S05]  /*85f0*/  @P0 BRA `(.L_x_112) ;  /* 0x0000000000040947 */ /* 0x000fea0003800000 */
[----:B------:R-:W-:Y:S01]  /*8600*/  BPT.TRAP 0x1 ;  /* 0x000000040000795c */ /* 0x000fe20000300000 */
.L_x_112:
        /* <DEDUP_REMOVED lines=11> */
[----:B------:R-:W-:-:S03]  /*86c0*/  VIADD R0, R0, 0x1 ;  /* 0x0000000100007836 */ /* 0x000fc60000000000 */
[----:B------:R-:W-:Y:S02]  /*86d0*/  UIADD3 UR9, UR9, 0x9400, URZ ;  /* 0x0000940009097890 */ /* 0x000fe4000fffe03f */
[----:B------:R-:W-:Y:S01]  /*86e0*/  USHF.L.U32 UR11, UR11, 0x6, URZ ;  /* 0x000000060b0b7899 */ /* 0x000fe2000800063f */
[----:B------:R-:W-:Y:S01]  /*86f0*/  ISETP.NE.AND P3, PT, R0, 0x5, PT ;  /* 0x000000050000780c */ /* 0x000fe20003f65270 */
[----:B------:R-:W-:-:S03]  /*8700*/  UIADD3 UR8, UR8, 0x2000, URZ ;  /* 0x0000200008087890 */ /* 0x000fc6000fffe03f */
[----:B------:R-:W-:Y:S02]  /*8710*/  SEL R5, RZ, 0x1, P3 ;  /* 0x00000001ff057807 */ /* 0x000fe40001800000 */
[----:B------:R-:W-:Y:S02]  /*8720*/  SEL R0, R0, RZ, P3 ;  /* 0x000000ff00007207 */ /* 0x000fe40001800000 */
[----:B------:R-:W-:Y:S02]  /*8730*/  LOP3.LUT R4, R4, R5, RZ, 0x3c, !PT ;  /* 0x0000000504047212 */ /* 0x000fe400078e3cff */
[----:B------:R2:W-:Y:S02]  /*8740*/  UTMALDG.4D [UR8], [UR4], desc[UR16] ;  /* 0x00001008040075b4 */ /* 0x0005e40008019000 */
[----:B--2---:R-:W-:-:S03]  /*8750*/  NOP ;  /* 0x0000000000007918 */ /* 0x004fc60000000000 */
.L_x_109:
[----:B------:R-:W-:Y:S05]  /*8760*/  BSYNC B2 ;  /* 0x0000000000027941 */ /* 0x000fea0003800000 */
.L_x_108:
[----:B------:R-:W-:Y:S01]  /*8770*/  ISETP.LT.OR P3, PT, R6, 0x4, !P6 ;  /* 0x000000040600780c */ /* 0x000fe20007761670 */
[----:B------:R-:W-:-:S12]  /*8780*/  BSSY B2, `(.L_x_113) ;  /* 0x0000028000027945 */ /* 0x000fd80003800000 */
[----:B------:R-:W-:Y:S05]  /*8790*/  @P3 BRA `(.L_x_114) ;  /* 0x0000000000983947 */ /* 0x000fea0003800000 */
[----:B-1----:R-:W1:Y:S01]  /*87a0*/  S2R R8, SR_CgaCtaId ;  /* 0x0000000000087919 */ /* 0x002e620000008800 */
[----:B------:R-:W-:-:S04]  /*87b0*/  MOV R5, 0x400 ;  /* 0x0000040000057802 */ /* 0x000fc80000000f00 */
[----:B-1----:R-:W-:Y:S02]  /*87c0*/  LEA R5, R8, R5, 0x18 ;  /* 0x0000000508057211 */ /* 0x002fe400078ec0ff */
[----:B------:R-:W-:-:S03]  /*87d0*/  SHF.L.U32 R8, R4, 0x1f, RZ ;  /* 0x0000001f04087819 */ /* 0x000fc600000006ff */
[----:B------:R-:W-:-:S04]  /*87e0*/  IMAD R7, R0, 0x8, R5 ;  /* 0x0000000800077824 */ /* 0x000fc800078e0205 */
[----:B------:R-:W1:Y:S02]  /*87f0*/  SYNCS.PHASECHK.TRANS64.TRYWAIT P3, [R7+URZ+0x9428], R8 ;  /* 0x00942808070075a7 */ /* 0x000e64000806017f */
[----:B-1----:R-:W-:Y:S05]  /*8800*/  @!P3 BRA `(.L_x_115) ;  /* 0x000000080050b947 */ /* 0x002fea0003800000 */
.L_x_138:
[----:B------:R-:W-:Y:S01]  /*8810*/  UPRMT UR4, UR14, 0x9910, URZ ;  /* 0x000099100e047896 */ /* 0x000fe2000800003f */
[----:B-1----:R-:W-:-:S03]  /*8820*/  @P1 IMAD.MOV.U32 R8, RZ, RZ, 0x1000 ;  /* 0x00001000ff081424 */ /* 0x002fc600078e00ff */
[----:B------:R-:W-:Y:S01]  /*8830*/  UISETP.NE.AND UP0, UPT, UR4, 0x2, UPT ;  /* 0x000000020400788c */ /* 0x000fe2000bf05270 */
[----:B------:R1:W-:Y:S05]  /*8840*/  @P1 SYNCS.ARRIVE.TRANS64 RZ, [R7+URZ+0x9400], R8 ;  /* 0x0094000807ff19a7 */ /* 0x0003ea000800003f */
[----:B------:R-:W-:-:S13]  /*8850*/  PLOP3.LUT P3, PT, PT, PT, UP0, 0x80, 0x0 ;  /* 0x000000000000781c */ /* 0x000fda0003f6f008 */
[----:B-1----:R-:W-:Y:S05]  /*8860*/  @P3 BRA `(.L_x_116) ;  /* 0x0000000000043947 */ /* 0x002fea0003800000 */
[----:B------:R-:W-:Y:S01]  /*8870*/  BPT.TRAP 0x1 ;  /* 0x000000040000795c */ /* 0x000fe20000300000 */
.L_x_116:
[----:B------:R-:W-:Y:S05]  /*8880*/  @P0 BRA `(.L_x_117) ;  /* 0x0000000000040947 */ /* 0x000fea0003800000 */
[----:B------:R-:W-:Y:S01]  /*8890*/  BPT.TRAP 0x1 ;  /* 0x000000040000795c */ /* 0x000fe20000300000 */
.L_x_117:
        /* <DEDUP_REMOVED lines=10> */
[----:B------:R-:W-:Y:S01]  /*8940*/  R2UR UR13, R2 ;  /* 0x00000000020d72ca */ /* 0x000fe200000e0000 */
[----:B------:R-:W-:-:S02]  /*8950*/  VIADD R0, R0, 0x1 ;  /* 0x0000000100007836 */ /* 0x000fc40000000000 */
[----:B------:R-:W-:Y:S02]  /*8960*/  VIADD R9, R9, 0x1 ;  /* 0x0000000109097836 */ /* 0x000fe40000000000 */
[----:B------:R-:W-:Y:S01]  /*8970*/  UIADD3 UR9, UR9, 0x9400, URZ ;  /* 0x0000940009097890 */ /* 0x000fe2000fffe03f */
[C---:B------:R-:W-:Y:S01]  /*8980*/  ISETP.NE.AND P3, PT, R0.reuse, 0x5, PT ;  /* 0x000000050000780c */ /* 0x040fe20003f65270 */
[----:B------:R-:W-:Y:S02]  /*8990*/  UIADD3 UR8, UR8, 0x2000, URZ ;  /* 0x0000200008087890 */ /* 0x000fe4000fffe03f */
[----:B------:R-:W-:Y:S01]  /*89a0*/  USHF.L.U32 UR11, UR11, 0x6, URZ ;  /* 0x000000060b0b7899 */ /* 0x000fe2000800063f */
[----:B------:R-:W-:Y:S02]  /*89b0*/  SEL R5, RZ, 0x1, P3 ;  /* 0x00000001ff057807 */ /* 0x000fe40001800000 */
[----:B------:R-:W-:Y:S02]  /*89c0*/  SEL R0, R0, RZ, P3 ;  /* 0x000000ff00007207 */ /* 0x000fe40001800000 */
[----:B------:R-:W-:-:S04]  /*89d0*/  LOP3.LUT R4, R4, R5, RZ, 0x3c, !PT ;  /* 0x0000000504047212 */ /* 0x000fc800078e3cff */
[----:B------:R2:W-:Y:S02]  /*89e0*/  UTMALDG.4D [UR8], [UR4], desc[UR16] ;  /* 0x00001008040075b4 */ /* 0x0005e40008019000 */
[----:B--2---:R-:W-:Y:S01]  /*89f0*/  NOP ;  /* 0x0000000000007918 */ /* 0x004fe20000000000 */
.L_x_114:
[----:B------:R-:W-:Y:S05]  /*8a00*/  BSYNC B2 ;  /* 0x0000000000027941 */ /* 0x000fea0003800000 */
.L_x_113:
[C---:B------:R-:W-:Y:S01]  /*8a10*/  ISETP.GT.AND P3, PT, R6.reuse, 0x4, PT ;  /* 0x000000040600780c */ /* 0x040fe20003f64270 */
[----:B------:R-:W-:-:S12]  /*8a20*/  VIADD R6, R6, 0xfffffffe ;  /* 0xfffffffe06067836 */ /* 0x000fd80000000000 */
[----:B------:R-:W-:Y:S05]  /*8a30*/  @P3 BRA `(.L_x_118) ;  /* 0xfffffff800ac3947 */ /* 0x000fea000383ffff */
.L_x_107:
[----:B------:R-:W-:Y:S05]  /*8a40*/  BSYNC B1 ;  /* 0x0000000000017941 */ /* 0x000fea0003800000 */
.L_x_106:
[----:B------:R-:W-:Y:S01]  /*8a50*/  VIADD R17, R17, UR15 ;  /* 0x0000000f11117c36 */ /* 0x000fe20008000000 */
[----:B------:R-:W-:Y:S01]  /*8a60*/  ULDC UR4, c[0x0][0xa00] ;  /* 0x0002800000047ab9 */ /* 0x000fe20000000800 */
[----:B-1----:R-:W-:-:S03]  /*8a70*/  PRMT R5, RZ, 0x7610, R5 ;  /* 0x00007610ff057816 */ /* 0x002fc60000000005 */
[----:B------:R-:W-:-:S13]  /*8a80*/  ISETP.GE.AND P3, PT, R17, UR4, PT ;  /* 0x0000000411007c0c */ /* 0x000fda000bf66270 */
[----:B------:R-:W-:Y:S05]  /*8a90*/  @!P3 BRA `(.L_x_119) ;  /* 0xfffffff0007cb947 */ /* 0x000fea000383ffff */
[----:B------:R-:W-:Y:S05]  /*8aa0*/  BSYNC B0 ;  /* 0x0000000000007941 */ /* 0x000fea0003800000 */
.L_x_91:
[----:B------:R-:W-:Y:S05]  /*8ab0*/  EXIT ;  /* 0x000000000000794d */ /* 0x000fea0003800000 */
.L_x_17:
[----:B-1----:R-:W-:-:S04]  /*8ac0*/  IMAD.U32 R4, RZ, RZ, UR4 ;  /* 0x00000004ff047e24 */ /* 0x002fc8000f8e00ff */
[----:B------:R1:W2:Y:S03]  /*8ad0*/  SYNCS.PHASECHK.TRANS64.TRYWAIT P1, [R4+URZ+0x9450], R3 ;  /* 0x00945003040075a7 */ /* 0x0002a6000802017f */
[----:B--2---:R-:W-:Y:S05]  /*8ae0*/  @!P1 NANOSLEEP.SYNCS 0x989680 ;  /* 0x009896800000995d */ /* 0x004fea0003900000 */
[----:B------:R-:W2:Y:S02]  /*8af0*/  @!P1 SYNCS.PHASECHK.TRANS64 P1, [R4+URZ+0x9450], R3 ;  /* 0x00945003040095a7 */ /* 0x000ea4000802007f */
[----:B--2---:R-:W-:Y:S05]  /*8b00*/  @!P1 BRA `(.L_x_17) ;  /* 0xfffffffc00ec9947 */ /* 0x004fea000383ffff */
[----:B------:R-:W-:Y:S05]  /*8b10*/  BRA `(.L_x_120) ;  /* 0xffffff88002c7947 */ /* 0x000fea000383ffff */
.L_x_19:
[----:B-1----:R-:W-:-:S04]  /*8b20*/  IMAD.U32 R6, RZ, RZ, UR14 ;  /* 0x0000000eff067e24 */ /* 0x002fc8000f8e00ff */
[----:B------:R1:W2:Y:S03]  /*8b30*/  SYNCS.PHASECHK.TRANS64.TRYWAIT P1, [R6+URZ+0x9400], R3 ;  /* 0x00940003060075a7 */ /* 0x0002a6000802017f */
[----:B--2---:R-:W-:Y:S05]  /*8b40*/  @!P1 NANOSLEEP.SYNCS 0x989680 ;  /* 0x009896800000995d */ /* 0x004fea0003900000 */
[----:B------:R-:W2:Y:S02]  /*8b50*/  @!P1 SYNCS.PHASECHK.TRANS64 P1, [R6+URZ+0x9400], R3 ;  /* 0x00940003060095a7 */ /* 0x000ea4000802007f */
[----:B--2---:R-:W-:Y:S05]  /*8b60*/  @!P1 BRA `(.L_x_19) ;  /* 0xfffffffc00ec9947 */ /* 0x004fea000383ffff */
[----:B------:R-:W-:Y:S05]  /*8b70*/  BRA `(.L_x_121) ;  /* 0xffffff8800407947 */ /* 0x000fea000383ffff */
.L_x_20:
[----:B-1----:R-:W-:-:S04]  /*8b80*/  IMAD.U32 R3, RZ, RZ, UR12 ;  /* 0x0000000cff037e24 */ /* 0x002fc8000f8e00ff */
[----:B------:R1:W2:Y:S03]  /*8b90*/  SYNCS.PHASECHK.TRANS64.TRYWAIT P1, [R3+URZ+-0x8], R4 ;  /* 0xfffff804030075a7 */ /* 0x0002a6000802017f */
[----:B--2---:R-:W-:Y:S05]  /*8ba0*/  @!P1 NANOSLEEP.SYNCS 0x989680 ;  /* 0x009896800000995d */ /* 0x004fea0003900000 */
[----:B------:R-:W2:Y:S02]  /*8bb0*/  @!P1 SYNCS.PHASECHK.TRANS64 P1, [R3+URZ+-0x8], R4 ;  /* 0xfffff804030095a7 */ /* 0x000ea4000802007f */
[----:B--2---:R-:W-:Y:S05]  /*8bc0*/  @!P1 BRA `(.L_x_20) ;  /* 0xfffffffc00ec9947 */ /* 0x004fea000383ffff */
[----:B------:R-:W-:Y:S05]  /*8bd0*/  BRA `(.L_x_122) ;  /* 0xffffff8800307947 */ /* 0x000fea000383ffff */
.L_x_22:
[----:B-1----:R-:W-:-:S04]  /*8be0*/  IMAD.U32 R8, RZ, RZ, UR6 ;  /* 0x00000006ff087e24 */ /* 0x002fc8000f8e00ff */
[----:B------:R1:W2:Y:S03]  /*8bf0*/  SYNCS.PHASECHK.TRANS64.TRYWAIT P1, [R8+URZ+0x9400], R7 ;  /* 0x00940007080075a7 */ /* 0x0002a6000802017f */
[----:B--2---:R-:W-:Y:S05]  /*8c00*/  @!P1 NANOSLEEP.SYNCS 0x989680 ;  /* 0x009896800000995d */ /* 0x004fea0003900000 */
[----:B------:R-:W2:Y:S02]  /*8c10*/  @!P1 SYNCS.PHASECHK.TRANS64 P1, [R8+URZ+0x9400], R7 ;  /* 0x00940007080095a7 */ /* 0x000ea4000802007f */
[----:B--2---:R-:W-:Y:S05]  /*8c20*/  @!P1 BRA `(.L_x_22) ;  /* 0xfffffffc00ec9947 */ /* 0x004fea000383ffff */
[----:B------:R-:W-:Y:S05]  /*8c30*/  BRA `(.L_x_123) ;  /* 0xffffff9c007c7947 */ /* 0x000fea000383ffff */
.L_x_27:
[----:B-1----:R-:W-:-:S04]  /*8c40*/  IMAD.U32 R13, RZ, RZ, UR6 ;  /* 0x00000006ff0d7e24 */ /* 0x002fc8000f8e00ff */
[----:B------:R1:W2:Y:S03]  /*8c50*/  SYNCS.PHASECHK.TRANS64.TRYWAIT P2, [R13+URZ+0x9400], R0 ;  /* 0x009400000d0075a7 */ /* 0x0002a6000804017f */
[----:B--2---:R-:W-:Y:S05]  /*8c60*/  @!P2 NANOSLEEP.SYNCS 0x989680 ;  /* 0x009896800000a95d */ /* 0x004fea0003900000 */
[----:B------:R-:W2:Y:S02]  /*8c70*/  @!P2 SYNCS.PHASECHK.TRANS64 P2, [R13+URZ+0x9400], R0 ;  /* 0x009400000d00a5a7 */ /* 0x000ea4000804007f */
[----:B--2---:R-:W-:Y:S05]  /*8c80*/  @!P2 BRA `(.L_x_27) ;  /* 0xfffffffc00eca947 */ /* 0x004fea000383ffff */
[----:B------:R-:W-:Y:S05]  /*8c90*/  BRA `(.L_x_124) ;  /* 0xffffffa000307947 */ /* 0x000fea000383ffff */
.L_x_31:
[----:B-1----:R-:W-:-:S04]  /*8ca0*/  MOV R9, UR6 ;  /* 0x0000000600097c02 */ /* 0x002fc80008000f00 */
[----:B------:R1:W2:Y:S03]  /*8cb0*/  SYNCS.PHASECHK.TRANS64.TRYWAIT P2, [R9+URZ+0x9400], R22 ;  /* 0x00940016090075a7 */ /* 0x0002a6000804017f */
[----:B--2---:R-:W-:Y:S05]  /*8cc0*/  @!P2 NANOSLEEP.SYNCS 0x989680 ;  /* 0x009896800000a95d */ /* 0x004fea0003900000 */
[----:B------:R-:W2:Y:S02]  /*8cd0*/  @!P2 SYNCS.PHASECHK.TRANS64 P2, [R9+URZ+0x9400], R22 ;  /* 0x009400160900a5a7 */ /* 0x000ea4000804007f */
[----:B--2---:R-:W-:Y:S05]  /*8ce0*/  @!P2 BRA `(.L_x_31) ;  /* 0xfffffffc00eca947 */ /* 0x004fea000383ffff */
[----:B------:R-:W-:Y:S05]  /*8cf0*/  BRA `(.L_x_30) ;  /* 0xffffffb000e07947 */ /* 0x000fea000383ffff */
.L_x_39:
[----:B-1----:R-:W-:-:S04]  /*8d00*/  IMAD.U32 R11, RZ, RZ, UR6 ;  /* 0x00000006ff0b7e24 */ /* 0x002fc8000f8e00ff */
[----:B------:R1:W2:Y:S03]  /*8d10*/  SYNCS.PHASECHK.TRANS64.TRYWAIT P2, [R11+URZ+0x9400], R4 ;  /* 0x009400040b0075a7 */ /* 0x0002a6000804017f */
[----:B--2---:R-:W-:Y:S05]  /*8d20*/  @!P2 NANOSLEEP.SYNCS 0x989680 ;  /* 0x009896800000a95d */ /* 0x004fea0003900000 */
[----:B------:R-:W2:Y:S02]  /*8d30*/  @!P2 SYNCS.PHASECHK.TRANS64 P2, [R11+URZ+0x9400], R4 ;  /* 0x009400040b00a5a7 */ /* 0x000ea4000804007f */
[----:B--2---:R-:W-:Y:S05]  /*8d40*/  @!P2 BRA `(.L_x_39) ;  /* 0xfffffffc00eca947 */ /* 0x004fea000383ffff */
[----:B------:R-:W-:Y:S05]  /*8d50*/  BRA `(.L_x_125) ;  /* 0xffffffb400d47947 */ /* 0x000fea000383ffff */
.L_x_43:
[----:B-1----:R-:W-:-:S04]  /*8d60*/  IMAD.U32 R8, RZ, RZ, UR6 ;  /* 0x00000006ff087e24 */ /* 0x002fc8000f8e00ff */
[----:B------:R1:W2:Y:S03]  /*8d70*/  SYNCS.PHASECHK.TRANS64.TRYWAIT P2, [R8+URZ+0x9400], R75 ;  /* 0x0094004b080075a7 */ /* 0x0002a6000804017f */
[----:B--2---:R-:W-:Y:S05]  /*8d80*/  @!P2 NANOSLEEP.SYNCS 0x989680 ;  /* 0x009896800000a95d */ /* 0x004fea0003900000 */
[----:B------:R-:W2:Y:S02]  /*8d90*/  @!P2 SYNCS.PHASECHK.TRANS64 P2, [R8+URZ+0x9400], R75 ;  /* 0x0094004b0800a5a7 */ /* 0x000ea4000804007f */
[----:B--2---:R-:W-:Y:S05]  /*8da0*/  @!P2 BRA `(.L_x_43) ;  /* 0xfffffffc00eca947 */ /* 0x004fea000383ffff */
[----:B------:R-:W-:Y:S05]  /*8db0*/  BRA `(.L_x_42) ;  /* 0xffffffcc00c87947 */ /* 0x000fea000383ffff */
.L_x_63:
[----:B-1----:R-:W-:-:S04]  /*8dc0*/  IMAD.U32 R3, RZ, RZ, UR12 ;  /* 0x0000000cff037e24 */ /* 0x002fc8000f8e00ff */
[----:B------:R1:W2:Y:S03]  /*8dd0*/  SYNCS.PHASECHK.TRANS64.TRYWAIT P1, [R3+URZ+0x8], R0 ;  /* 0x00000800030075a7 */ /* 0x0002a6000802017f */
[----:B--2---:R-:W-:Y:S05]  /*8de0*/  @!P1 NANOSLEEP.SYNCS 0x989680 ;  /* 0x009896800000995d */ /* 0x004fea0003900000 */
[----:B------:R-:W2:Y:S02]  /*8df0*/  @!P1 SYNCS.PHASECHK.TRANS64 P1, [R3+URZ+0x8], R0 ;  /* 0x00000800030095a7 */ /* 0x000ea4000802007f */
[----:B--2---:R-:W-:Y:S05]  /*8e00*/  @!P1 BRA `(.L_x_63) ;  /* 0xfffffffc00ec9947 */ /* 0x004fea000383ffff */
[----:B------:R-:W-:Y:S05]  /*8e10*/  BRA `(.L_x_126) ;  /* 0xffffffd800487947 */ /* 0x000fea000383ffff */
.L_x_76:
[----:B------:R-:W-:Y:S01]  /*8e20*/  BSSY B1, `(.L_x_127) ;  /* 0x0000006000017945 */ /* 0x000fe20003800000 */
[----:B------:R-:W-:-:S07]  /*8e30*/  IMAD.MOV.U32 R15, RZ, RZ, -0x1 ;  /* 0xffffffffff0f7424 */ /* 0x000fce00078e00ff */
[----:B------:R-:W-:Y:S05]  /*8e40*/  WARPSYNC.COLLECTIVE R15, `(.L_x_128) ;  /* 0x000000000f0c7348 */ /* 0x000fea0003c00000 */
[----:B------:R-:W-:Y:S02]  /*8e50*/  ELECT P6, UR62, PT ;  /* 0x00000000003e782f */ /* 0x000fe400038c0000 */
[----:B------:R-:W-:Y:S01]  /*8e60*/  MOV R14, UR62 ;  /* 0x0000003e000e7c02 */ /* 0x000fe20008000f00 */
[----:B------:R-:W-:Y:S10]  /*8e70*/  ENDCOLLECTIVE ;  /* 0x000000000000791b */ /* 0x000ff40003800000 */
.L_x_128:
[----:B------:R-:W-:Y:S05]  /*8e80*/  BSYNC B1 ;  /* 0x0000000000017941 */ /* 0x000fea0003800000 */
.L_x_127:
[----:B------:R-:W-:Y:S05]  /*8e90*/  BRA `(.L_x_129) ;  /* 0xffffffe400b47947 */ /* 0x000fea000383ffff */
.L_x_79:
[----:B-1----:R1:W2:Y:S02]  /*8ea0*/  SYNCS.PHASECHK.TRANS64.TRYWAIT P2, [R7+URZ+0x9460], R6 ;  /* 0x00946006070075a7 */ /* 0x0022a4000804017f */
[----:B--2---:R-:W-:Y:S05]  /*8eb0*/  @!P2 NANOSLEEP.SYNCS 0x989680 ;  /* 0x009896800000a95d */ /* 0x004fea0003900000 */
[----:B------:R-:W2:Y:S02]  /*8ec0*/  @!P2 SYNCS.PHASECHK.TRANS64 P2, [R7+URZ+0x9460], R6 ;  /* 0x009460060700a5a7 */ /* 0x000ea4000804007f */
[----:B--2---:R-:W-:Y:S05]  /*8ed0*/  @!P2 BRA `(.L_x_79) ;  /* 0xfffffffc00f0a947 */ /* 0x004fea000383ffff */
[----:B------:R-:W-:Y:S05]  /*8ee0*/  BRA `(.L_x_130) ;  /* 0xffffffe400d47947 */ /* 0x000fea000383ffff */
.L_x_84:
[----:B-1----:R1:W2:Y:S02]  /*8ef0*/  SYNCS.PHASECHK.TRANS64.TRYWAIT P2, [R7+URZ+0x94b0], R4 ;  /* 0x0094b004070075a7 */ /* 0x0022a4000804017f */
[----:B--2---:R-:W-:Y:S05]  /*8f00*/  @!P2 NANOSLEEP.SYNCS 0x989680 ;  /* 0x009896800000a95d */ /* 0x004fea0003900000 */
[----:B------:R-:W2:Y:S02]  /*8f10*/  @!P2 SYNCS.PHASECHK.TRANS64 P2, [R7+URZ+0x94b0], R4 ;  /* 0x0094b0040700a5a7 */ /* 0x000ea4000804007f */
[----:B--2---:R-:W-:Y:S05]  /*8f20*/  @!P2 BRA `(.L_x_84) ;  /* 0xfffffffc00f0a947 */ /* 0x004fea000383ffff */
[----:B------:R-:W-:Y:S05]  /*8f30*/  BRA `(.L_x_83) ;  /* 0xffffffe800647947 */ /* 0x000fea000383ffff */
.L_x_87:
[----:B-1----:R1:W2:Y:S02]  /*8f40*/  SYNCS.PHASECHK.TRANS64.TRYWAIT P2, [R4+URZ+0x9460], R9 ;  /* 0x00946009040075a7 */ /* 0x0022a4000804017f */
[----:B--2---:R-:W-:Y:S05]  /*8f50*/  @!P2 NANOSLEEP.SYNCS 0x989680 ;  /* 0x009896800000a95d */ /* 0x004fea0003900000 */
[----:B------:R-:W2:Y:S02]  /*8f60*/  @!P2 SYNCS.PHASECHK.TRANS64 P2, [R4+URZ+0x9460], R9 ;  /* 0x009460090400a5a7 */ /* 0x000ea4000804007f */
[----:B--2---:R-:W-:Y:S05]  /*8f70*/  @!P2 BRA `(.L_x_87) ;  /* 0xfffffffc00f0a947 */ /* 0x004fea000383ffff */
[----:B------:R-:W-:Y:S05]  /*8f80*/  BRA `(.L_x_131) ;  /* 0xffffffe800787947 */ /* 0x000fea000383ffff */
.L_x_92:
[----:B------:R-:W-:Y:S01]  /*8f90*/  BSSY B1, `(.L_x_132) ;  /* 0x0000006000017945 */ /* 0x000fe20003800000 */
[----:B------:R-:W-:-:S07]  /*8fa0*/  IMAD.MOV.U32 R15, RZ, RZ, -0x1 ;  /* 0xffffffffff0f7424 */ /* 0x000fce00078e00ff */
[----:B------:R-:W-:Y:S05]  /*8fb0*/  WARPSYNC.COLLECTIVE R15, `(.L_x_133) ;  /* 0x000000000f0c7348 */ /* 0x000fea0003c00000 */
[----:B------:R-:W-:Y:S02]  /*8fc0*/  ELECT P6, UR62, PT ;  /* 0x00000000003e782f */ /* 0x000fe400038c0000 */
[----:B------:R-:W-:Y:S01]  /*8fd0*/  MOV R14, UR62 ;  /* 0x0000003e000e7c02 */ /* 0x000fe20008000f00 */
[----:B------:R-:W-:Y:S10]  /*8fe0*/  ENDCOLLECTIVE ;  /* 0x000000000000791b */ /* 0x000ff40003800000 */
.L_x_133:
[----:B------:R-:W-:Y:S05]  /*8ff0*/  BSYNC B1 ;  /* 0x0000000000017941 */ /* 0x000fea0003800000 */
.L_x_132:
[----:B------:R-:W-:Y:S05]  /*9000*/  BRA `(.L_x_134) ;  /* 0xffffffec00b87947 */ /* 0x000fea000383ffff */
.L_x_95:
[----:B-1----:R1:W2:Y:S02]  /*9010*/  SYNCS.PHASECHK.TRANS64.TRYWAIT P4, [R8+URZ+0x9428], R7 ;  /* 0x00942807080075a7 */ /* 0x0022a4000808017f */
[----:B--2---:R-:W-:Y:S05]  /*9020*/  @!P4 NANOSLEEP.SYNCS 0x989680 ;  /* 0x009896800000c95d */ /* 0x004fea0003900000 */
[----:B------:R-:W2:Y:S02]  /*9030*/  @!P4 SYNCS.PHASECHK.TRANS64 P4, [R8+URZ+0x9428], R7 ;  /* 0x009428070800c5a7 */ /* 0x000ea4000808007f */
[----:B--2---:R-:W-:Y:S05]  /*9040*/  @!P4 BRA `(.L_x_95) ;  /* 0xfffffffc00f0c947 */ /* 0x004fea000383ffff */
[----:B------:R-:W-:Y:S05]  /*9050*/  BRA `(.L_x_135) ;  /* 0xffffffec00cc7947 */ /* 0x000fea000383ffff */
.L_x_100:
[----:B-1----:R1:W2:Y:S02]  /*9060*/  SYNCS.PHASECHK.TRANS64.TRYWAIT P4, [R5+URZ+0x94b0], R8 ;  /* 0x0094b008050075a7 */ /* 0x0022a4000808017f */
[----:B--2---:R-:W-:Y:S05]  /*9070*/  @!P4 NANOSLEEP.SYNCS 0x989680 ;  /* 0x009896800000c95d */ /* 0x004fea0003900000 */
[----:B------:R-:W2:Y:S02]  /*9080*/  @!P4 SYNCS.PHASECHK.TRANS64 P4, [R5+URZ+0x94b0], R8 ;  /* 0x0094b0080500c5a7 */ /* 0x000ea4000808007f */
[----:B--2---:R-:W-:Y:S05]  /*9090*/  @!P4 BRA `(.L_x_100) ;  /* 0xfffffffc00f0c947 */ /* 0x004fea000383ffff */
[----:B------:R-:W-:Y:S05]  /*90a0*/  BRA `(.L_x_99) ;  /* 0xfffffff000587947 */ /* 0x000fea000383ffff */
.L_x_103:
[----:B-1----:R1:W2:Y:S02]  /*90b0*/  SYNCS.PHASECHK.TRANS64.TRYWAIT P3, [R7+URZ+0x9428], R8 ;  /* 0x00942808070075a7 */ /* 0x0022a4000806017f */
[----:B--2---:R-:W-:Y:S05]  /*90c0*/  @!P3 NANOSLEEP.SYNCS 0x989680 ;  /* 0x009896800000b95d */ /* 0x004fea0003900000 */
[----:B------:R-:W2:Y:S02]  /*90d0*/  @!P3 SYNCS.PHASECHK.TRANS64 P3, [R7+URZ+0x9428], R8 ;  /* 0x009428080700b5a7 */ /* 0x000ea4000806007f */
[----:B--2---:R-:W-:Y:S05]  /*90e0*/  @!P3 BRA `(.L_x_103) ;  /* 0xfffffffc00f0b947 */ /* 0x004fea000383ffff */
[----:B------:R-:W-:Y:S05]  /*90f0*/  BRA `(.L_x_136) ;  /* 0xfffffff000707947 */ /* 0x000fea000383ffff */
.L_x_110:
[----:B-1----:R1:W2:Y:S02]  /*9100*/  SYNCS.PHASECHK.TRANS64.TRYWAIT P3, [R7+URZ+0x9428], R8 ;  /* 0x00942808070075a7 */ /* 0x0022a4000806017f */
[----:B--2---:R-:W-:Y:S05]  /*9110*/  @!P3 NANOSLEEP.SYNCS 0x989680 ;  /* 0x009896800000b95d */ /* 0x004fea0003900000 */
[----:B------:R-:W2:Y:S02]  /*9120*/  @!P3 SYNCS.PHASECHK.TRANS64 P3, [R7+URZ+0x9428], R8 ;  /* 0x009428080700b5a7 */ /* 0x000ea4000806007f */
[----:B--2---:R-:W-:Y:S05]  /*9130*/  @!P3 BRA `(.L_x_110) ;  /* 0xfffffffc00f0b947 */ /* 0x004fea000383ffff */
[----:B------:R-:W-:Y:S05]  /*9140*/  BRA `(.L_x_137) ;  /* 0xfffffff4000c7947 */ /* 0x000fea000383ffff */
.L_x_115:
[----:B-1----:R1:W2:Y:S02]  /*9150*/  SYNCS.PHASECHK.TRANS64.TRYWAIT P3, [R7+URZ+0x9428], R8 ;  /* 0x00942808070075a7 */ /* 0x0022a4000806017f */
[----:B--2---:R-:W-:Y:S05]  /*9160*/  @!P3 NANOSLEEP.SYNCS 0x989680 ;  /* 0x009896800000b95d */ /* 0x004fea0003900000 */
[----:B------:R-:W2:Y:S02]  /*9170*/  @!P3 SYNCS.PHASECHK.TRANS64 P3, [R7+URZ+0x9428], R8 ;  /* 0x009428080700b5a7 */ /* 0x000ea4000806007f */
[----:B--2---:R-:W-:Y:S05]  /*9180*/  @!P3 BRA `(.L_x_115) ;  /* 0xfffffffc00f0b947 */ /* 0x004fea000383ffff */
[----:B------:R-:W-:Y:S05]  /*9190*/  BRA `(.L_x_138) ;  /* 0xfffffff4009c7947 */ /* 0x000fea000383ffff */
        .weak           $__internal_0_$__cuda_sm20_rcp_rn_f32_slowpath
        .type           $__internal_0_$__cuda_sm20_rcp_rn_f32_slowpath,@function
        .size           $__internal_0_$__cuda_sm20_rcp_rn_f32_slowpath,(.L_x_144 - $__internal_0_$__cuda_sm20_rcp_rn_f32_slowpath)
$__internal_0_$__cuda_sm20_rcp_rn_f32_slowpath:
[----:B------:R-:W-:Y:S01]  /*91a0*/  IMAD.SHL.U32 R0, R3, 0x2, RZ ;  /* 0x0000000203007824 */ /* 0x000fe200078e00ff */
[----:B------:R-:W-:Y:S04]  /*91b0*/  BSSY B2, `(.L_x_139) ;  /* 0x0000030000027945 */ /* 0x000fe80003800000 */
[----:B------:R-:W-:-:S04]  /*91c0*/  SHF.R.U32.HI R21, RZ, 0x18, R0 ;  /* 0x00000018ff157819 */ /* 0x000fc80000011600 */
[----:B------:R-:W-:-:S13]  /*91d0*/  ISETP.NE.U32.AND P0, PT, R21, RZ, PT ;  /* 0x000000ff1500720c */ /* 0x000fda0003f05070 */
[----:B------:R-:W-:Y:S05]  /*91e0*/  @P0 BRA `(.L_x_140) ;  /* 0x0000000000280947 */ /* 0x000fea0003800000 */
[----:B------:R-:W-:-:S05]  /*91f0*/  IMAD.SHL.U32 R0, R3, 0x2, RZ ;  /* 0x0000000203007824 */ /* 0x000fca00078e00ff */
[----:B------:R-:W-:-:S13]  /*9200*/  ISETP.NE.AND P0, PT, R0, RZ, PT ;  /* 0x000000ff0000720c */ /* 0x000fda0003f05270 */
[----:B------:R-:W-:Y:S01]  /*9210*/  @P0 FFMA R9, R3, 1.84467440737095516160e+19, RZ ;  /* 0x5f80000003090823 */ /* 0x000fe200000000ff */
[----:B------:R-:W-:Y:S08]  /*9220*/  @!P0 MUFU.RCP R8, R3 ;  /* 0x0000000300088308 */ /* 0x000ff00000001000 */
[----:B------:R-:W1:Y:S02]  /*9230*/  @P0 MUFU.RCP R0, R9 ;  /* 0x0000000900000308 */ /* 0x000e640000001000 */
[----:B-1----:R-:W-:-:S04]  /*9240*/  @P0 FFMA R12, R9, R0, -1 ;  /* 0xbf800000090c0423 */ /* 0x002fc80000000000 */
[----:B------:R-:W-:-:S04]  /*9250*/  @P0 FADD.FTZ R13, -R12, -RZ ;  /* 0x800000ff0c0d0221 */ /* 0x000fc80000010100 */
[----:B------:R-:W-:-:S04]  /*9260*/  @P0 FFMA R0, R0, R13, R0 ;  /* 0x0000000d00000223 */ /* 0x000fc80000000000 */
[----:B------:R-:W-:Y:S01]  /*9270*/  @P0 FFMA R8, R0, 1.84467440737095516160e+19, RZ ;  /* 0x5f80000000080823 */ /* 0x000fe200000000ff */
[----:B------:R-:W-:Y:S06]  /*9280*/  BRA `(.L_x_141) ;  /* 0x0000000000887947 */ /* 0x000fec0003800000 */
.L_x_140:
[----:B------:R-:W-:-:S05]  /*9290*/  VIADD R24, R21, 0xffffff03 ;  /* 0xffffff0315187836 */ /* 0x000fca0000000000 */
[----:B------:R-:W-:-:S13]  /*92a0*/  ISETP.GT.U32.AND P0, PT, R24, 0x1, PT ;  /* 0x000000011800780c */ /* 0x000fda0003f04070 */
[----:B------:R-:W-:Y:S05]  /*92b0*/  @P0 BRA `(.L_x_142) ;  /* 0x0000000000780947 */ /* 0x000fea0003800000 */
[----:B------:R-:W-:Y:S01]  /*92c0*/  LOP3.LUT R0, R3, 0x7fffff, RZ, 0xc0, !PT ;  /* 0x007fffff03007812 */ /* 0x000fe200078ec0ff */
[----:B------:R-:W-:-:S03]  /*92d0*/  IMAD.MOV.U32 R13, RZ, RZ, 0x3 ;  /* 0x00000003ff0d7424 */ /* 0x000fc600078e00ff */
[----:B------:R-:W-:Y:S02]  /*92e0*/  LOP3.LUT R0, R0, 0x3f800000, RZ, 0xfc, !PT ;  /* 0x3f80000000007812 */ /* 0x000fe400078efcff */
[----:B------:R-:W-:Y:S02]  /*92f0*/  SHF.L.U32 R13, R13, R24, RZ ;  /* 0x000000180d0d7219 */ /* 0x000fe400000006ff */
[----:B------:R-:W1:Y:S02]  /*9300*/  MUFU.RCP R9, R0 ;  /* 0x0000000000097308 */ /* 0x000e640000001000 */
[----:B-1----:R-:W-:-:S04]  /*9310*/  FFMA R8, R0, R9, -1 ;  /* 0xbf80000000087423 */ /* 0x002fc80000000009 */
[----:B------:R-:W-:-:S04]  /*9320*/  FADD.FTZ R8, -R8, -RZ ;  /* 0x800000ff08087221 */ /* 0x000fc80000010100 */
[CCC-:B------:R-:W-:Y:S01]  /*9330*/  FFMA.RM R12, R9.reuse, R8.reuse, R9.reuse ;  /* 0x00000008090c7223 */ /* 0x1c0fe20000004009 */
[----:B------:R-:W-:-:S04]  /*9340*/  FFMA.RP R9, R9, R8, R9 ;  /* 0x0000000809097223 */ /* 0x000fc80000008009 */
[C---:B------:R-:W-:Y:S02]  /*9350*/  LOP3.LUT R8, R12.reuse, 0x7fffff, RZ, 0xc0, !PT ;  /* 0x007fffff0c087812 */ /* 0x040fe400078ec0ff */
[----:B------:R-:W-:Y:S02]  /*9360*/  FSETP.NEU.FTZ.AND P0, PT, R12, R9, PT ;  /* 0x000000090c00720b */ /* 0x000fe40003f1d000 */
[----:B------:R-:W-:Y:S02]  /*9370*/  LOP3.LUT R8, R8, 0x800000, RZ, 0xfc, !PT ;  /* 0x0080000008087812 */ /* 0x000fe400078efcff */
[----:B------:R-:W-:Y:S02]  /*9380*/  SEL R9, RZ, 0xffffffff, !P0 ;  /* 0xffffffffff097807 */ /* 0x000fe40004000000 */
[----:B------:R-:W-:Y:S02]  /*9390*/  LOP3.LUT R13, R13, R8, RZ, 0xc0, !PT ;  /* 0x000000080d0d7212 */ /* 0x000fe400078ec0ff */
[----:B------:R-:W-:-:S02]  /*93a0*/  IADD3 R9, -R9, RZ, RZ ;  /* 0x000000ff09097210 */ /* 0x000fc40007ffe1ff */
[-C--:B------:R-:W-:Y:S02]  /*93b0*/  SHF.R.U32.HI R13, RZ, R24.reuse, R13 ;  /* 0x00000018ff0d7219 */ /* 0x080fe4000001160d */
[--C-:B------:R-:W-:Y:S01]  /*93c0*/  LOP3.LUT P1, RZ, R9, R24, R8.reuse, 0xf8, !PT ;  /* 0x0000001809ff7212 */ /* 0x100fe2000782f808 */
[----:B------:R-:W-:Y:S01]  /*93d0*/  VIADD R9, R21, 0xffffff04 ;  /* 0xffffff0415097836 */ /* 0x000fe20000000000 */
[C---:B------:R-:W-:Y:S02]  /*93e0*/  LOP3.LUT P0, RZ, R13.reuse, 0x1, RZ, 0xc0, !PT ;  /* 0x000000010dff7812 */ /* 0x040fe4000780c0ff */
[----:B------:R-:W-:Y:S02]  /*93f0*/  LOP3.LUT P2, RZ, R13, 0x2, RZ, 0xc0, !PT ;  /* 0x000000020dff7812 */ /* 0x000fe4000784c0ff */
[----:B------:R-:W-:Y:S02]  /*9400*/  SHF.R.U32.HI R8, RZ, R9, R8 ;  /* 0x00000009ff087219 */ /* 0x000fe40000011608 */
[----:B------:R-:W-:-:S02]  /*9410*/  PLOP3.LUT P0, PT, P0, P1, P2, 0xe0, 0x0 ;  /* 0x000000000000781c */ /* 0x000fc40000703c20 */
[----:B------:R-:W-:Y:S02]  /*9420*/  LOP3.LUT P1, RZ, R3, 0x7fffff, RZ, 0xc0, !PT ;  /* 0x007fffff03ff7812 */ /* 0x000fe4000782c0ff */
[----:B------:R-:W-:-:S05]  /*9430*/  SEL R0, RZ, 0x1, !P0 ;  /* 0x00000001ff007807 */ /* 0x000fca0004000000 */
[----:B------:R-:W-:-:S05]  /*9440*/  IMAD.MOV R0, RZ, RZ, -R0 ;  /* 0x000000ffff007224 */ /* 0x000fca00078e0a00 */
[----:B------:R-:W-:-:S13]  /*9450*/  ISETP.GE.AND P0, PT, R0, RZ, PT ;  /* 0x000000ff0000720c */ /* 0x000fda0003f06270 */
[----:B------:R-:W-:-:S04]  /*9460*/  @!P0 VIADD R8, R8, 0x1 ;  /* 0x0000000108088836 */ /* 0x000fc80000000000 */
[----:B------:R-:W-:-:S05]  /*9470*/  @!P1 IMAD.SHL.U32 R8, R8, 0x2, RZ ;  /* 0x0000000208089824 */ /* 0x000fca00078e00ff */
[----:B------:R-:W-:Y:S01]  /*9480*/  LOP3.LUT R8, R8, 0x80000000, R3, 0xf8, !PT ;  /* 0x8000000008087812 */ /* 0x000fe200078ef803 */
[----:B------:R-:W-:Y:S06]  /*9490*/  BRA `(.L_x_141) ;  /* 0x0000000000047947 */ /* 0x000fec0003800000 */
.L_x_142:
[----:B------:R1:W2:Y:S02]  /*94a0*/  MUFU.RCP R8, R3 ;  /* 0x0000000300087308 */ /* 0x0002a40000001000 */
.L_x_141:
[----:B------:R-:W-:Y:S05]  /*94b0*/  BSYNC B2 ;  /* 0x0000000000027941 */ /* 0x000fea0003800000 */
.L_x_139:
[----:B--2---:R-:W-:Y:S02]  /*94c0*/  IMAD.MOV.U32 R0, RZ, RZ, R8 ;  /* 0x000000ffff007224 */ /* 0x004fe400078e0008 */
[----:B------:R-:W-:Y:S02]  /*94d0*/  IMAD.MOV.U32 R8, RZ, RZ, R14 ;  /* 0x000000ffff087224 */ /* 0x000fe400078e000e */
[----:B------:R-:W-:-:S04]  /*94e0*/  IMAD.MOV.U32 R9, RZ, RZ, 0x0 ;  /* 0x00000000ff097424 */ /* 0x000fc800078e00ff */
[----:B-1----:R-:W-:Y:S05]  /*94f0*/  RET.REL.NODEC R8 `(_ZN7cutlass13device_kernelINS_4fmha6kernel28FmhaKernelTmaWarpSpecializedINS1_10collective30FmhaMainloopTmaWarpSpecializedINS_10bfloat16_tEffN4cute5tupleIJNS7_1CILi128EEENS9_ILi64EEENS9_ILi32EEEEEENS8_IJiNS9_ILi1EEENS8_IJiiEEEEEESG_SG_NS4_12CausalFusionEJNS2_6OptionILNS2_3TagE0ENS9_ILb1EEEEENSI_ILSJ_2ESK_EEEEENS4_15FmhaFwdEpilogueIS6_fNS8_IJSB_SC_SB_EEEEENS2_23PersistentTileSchedulerEJSL_SM_EEEEEvNT_6ParamsE) ;  /* 0xffffff6808c07950 */ /* 0x002fea0003c3ffff */
.L_x_143:
[----:B------:R-:W-:-:S00]  /*9500*/  BRA `(.L_x_143) ;  /* 0xfffffffc00fc7947 */ /* 0x000fc0000383ffff */
[----:B------:R-:W-:-:S00]  /*9510*/  NOP ;  /* 0x0000000000007918 */ /* 0x000fc00000000000 */
        /* <DEDUP_REMOVED lines=14> */
.L_x_144:


//--------------------- .nv.global.init           --------------------------
	.section	.nv.global.init,"aw",@progbits
.nv.global.init:
	.type		$str$24,@object
	.size		$str$24,($str$25 - $str$24)
$str$24:
        /*0000*/ 	.byte	0x28, 0x61, 0x64, 0x64, 0x72, 0x65, 0x73, 0x73, 0x20, 0x26, 0x20, 0x6d, 0x61, 0x73, 0x6b, 0x29
        /*0010*/ 	.byte	0x20, 0x3d, 0x3d, 0x20, 0x30, 0x00
	.type		$str$25,@object
	.size		$str$25,(__unnamed_1 - $str$25)
$str$25:
        /*0016*/ 	.byte	0x2f, 0x74, 0x6d, 0x70, 0x2f, 0x63, 0x75, 0x74, 0x6c, 0x61, 0x73, 0x73, 0x5f, 0x73, 0x77, 0x65
        /*0026*/ 	.byte	0x65, 0x70, 0x5f, 0x73, 0x72, 0x63, 0x2f, 0x69, 0x6e, 0x63, 0x6c, 0x75, 0x64, 0x65, 0x2f, 0x63
        /*0036*/ 	.byte	0x75, 0x74, 0x65, 0x2f, 0x70, 0x6f, 0x69, 0x6e, 0x74, 0x65, 0x72, 0x5f, 0x66, 0x6c, 0x61, 0x67
        /*0046*/ 	.byte	0x67, 0x65, 0x64, 0x2e, 0x68, 0x70, 0x70, 0x00
	.type		__unnamed_1,@object
	.size		__unnamed_1,(.L_0 - __unnamed_1)
__unnamed_1:
        /*004e*/ 	.byte	0x61, 0x75, 0x74, 0x6f, 0x20, 0x63, 0x75, 0x74, 0x65, 0x3a, 0x3a, 0x61, 0x73, 0x5f, 0x70, 0x6f
        /* <DEDUP_REMOVED lines=27> */
        /*020e*/ 	.byte	0x30, 0x3e, 0x3e, 0x3e, 0x3e, 0x3e, 0x5d, 0x00
.L_0:


//--------------------- .nv.shared._ZN7cutlass13device_kernelINS_4fmha6kernel28FmhaKernelTmaWarpSpecializedINS1_10collective30FmhaMainloopTmaWarpSpecializedINS_10bfloat16_tEffN4cute5tupleIJNS7_1CILi128EEENS9_ILi64EEENS9_ILi32EEEEEENS8_IJiNS9_ILi1EEENS8_IJiiEEEEEESG_SG_NS4_12CausalFusionEJNS2_6OptionILNS2_3TagE0ENS9_ILb1EEEEENSI_ILSJ_2ESK_EEEEENS4_15FmhaFwdEpilogueIS6_fNS8_IJSB_SC_SB_EEEEENS2_23PersistentTileSchedulerEJSL_SM_EEEEEvNT_6ParamsE --------------------------
	.section	.nv.shared._ZN7cutlass13device_kernelINS_4fmha6kernel28FmhaKernelTmaWarpSpecializedINS1_10collective30FmhaMainloopTmaWarpSpecializedINS_10bfloat16_tEffN4cute5tupleIJNS7_1CILi128EEENS9_ILi64EEENS9_ILi32EEEEEENS8_IJiNS9_ILi1EEENS8_IJiiEEEEEESG_SG_NS4_12CausalFusionEJNS2_6OptionILNS2_3TagE0ENS9_ILb1EEEEENSI_ILSJ_2ESK_EEEEENS4_15FmhaFwdEpilogueIS6_fNS8_IJSB_SC_SB_EEEEENS2_23PersistentTileSchedulerEJSL_SM_EEEEEvNT_6ParamsE,"aw",@nobits
	.sectionflags	@""
	.align	16
	.zero		1024


//--------------------- .nv.shared.reserved.0     --------------------------
	.section	.nv.shared.reserved.0,"aw",@nobits
	.weak		__nv_reservedSMEM_offset_0_alias
	.size		__nv_reservedSMEM_offset_0_alias, 0, 0
	.other		__nv_reservedSMEM_offset_0_alias,@"STO_CUDA_RESERVED_SHARED STV_DEFAULT"
__nv_reservedSMEM_offset_0_alias:
	.zero		0


//--------------------- .nv.global                --------------------------
	.section	.nv.global,"aw",@nobits
.nv.global:
	.type		_ZN39_INTERNAL_8c927c9e_4_k_cu_d373d982_32654cute1_E,@object
	.size		_ZN39_INTERNAL_8c927c9e_4_k_cu_d373d982_32654cute1_E,(_ZN39_INTERNAL_8c927c9e_4_k_cu_d373d982_32654cuda3std3__45__cpo6cbeginE - _ZN39_INTERNAL_8c927c9e_4_k_cu_d373d982_32654cute1_E)
_ZN39_INTERNAL_8c927c9e_4_k_cu_d373d982_32654cute1_E:
	.zero		1
	.type		_ZN39_INTERNAL_8c927c9e_4_k_cu_d373d982_32654cuda3std3__45__cpo6cbeginE,@object
	.size		_ZN39_INTERNAL_8c927c9e_4_k_cu_d373d982_32654cuda3std3__45__cpo6cbeginE,(_ZN39_INTERNAL_8c927c9e_4_k_cu_d373d982_32654cuda3std3__48in_placeE - _ZN39_INTERNAL_8c927c9e_4_k_cu_d373d982_32654cuda3std3__45__cpo6cbeginE)
_ZN39_INTERNAL_8c927c9e_4_k_cu_d373d982_32654cuda3std3__45__cpo6cbeginE:
	.zero		1
	.type		_ZN39_INTERNAL_8c927c9e_4_k_cu_d373d982_32654cuda3std3__48in_placeE,@object
	.size		_ZN39_INTERNAL_8c927c9e_4_k_cu_d373d982_32654cuda3std3__48in_placeE,(_ZN39_INTERNAL_8c927c9e_4_k_cu_d373d982_32654cuda3std6ranges3__45__cpo9iter_moveE - _ZN39_INTERNAL_8c927c9e_4_k_cu_d373d982_32654cuda3std3__48in_placeE)
_ZN39_INTERNAL_8c927c9e_4_k_cu_d373d982_32654cuda3std3__48in_placeE:
	.zero		1
	.type		_ZN39_INTERNAL_8c927c9e_4_k_cu_d373d982_32654cuda3std6ranges3__45__cpo9iter_moveE,@object
	.size		_ZN39_INTERNAL_8c927c9e_4_k_cu_d373d982_32654cuda3std6ranges3__45__cpo9iter_moveE,(_ZN39_INTERNAL_8c927c9e_4_k_cu_d373d982_32654cuda3std3__45__cpo5beginE - _ZN39_INTERNAL_8c927c9e_4_k_cu_d373d982_32654cuda3std6ranges3__45__cpo9iter_moveE)
_ZN39_INTERNAL_8c927c9e_4_k_cu_d373d982_32654cuda3std6ranges3__45__cpo9iter_moveE:
	.zero		1
	.type		_ZN39_INTERNAL_8c927c9e_4_k_cu_d373d982_32654cuda3std3__45__cpo5beginE,@object
	.size		_ZN39_INTERNAL_8c927c9e_4_k_cu_d373d982_32654cuda3std3__45__cpo5beginE,(_ZN39_INTERNAL_8c927c9e_4_k_cu_d373d982_32654cuda3std3__441_GLOBAL__N__8c927c9e_4_k_cu_d373d982_32656ignoreE - _ZN39_INTERNAL_8c927c9e_4_k_cu_d373d982_32654cuda3std3__45__cpo5beginE)
_ZN39_INTERNAL_8c927c9e_4_k_cu_d373d982_32654cuda3std3__45__cpo5beginE:
	.zero		1
	.type		_ZN39_INTERNAL_8c927c9e_4_k_cu_d373d982_32654cuda3std3__441_GLOBAL__N__8c927c9e_4_k_cu_d373d982_32656ignoreE,@object
	.size		_ZN39_INTERNAL_8c927c9e_4_k_cu_d373d982_32654cuda3std3__441_GLOBAL__N__8c927c9e_4_k_cu_d373d982_32656ignoreE,(_ZN39_INTERNAL_8c927c9e_4_k_cu_d373d982_32654cute7productE - _ZN39_INTERNAL_8c927c9e_4_k_cu_d373d982_32654cuda3std3__441_GLOBAL__N__8c927c9e_4_k_cu_d373d982_32656ignoreE)
_ZN39_INTERNAL_8c927c9e_4_k_cu_d373d982_32654cuda3std3__441_GLOBAL__N__8c927c9e_4_k_cu_d373d982_32656ignoreE:
	.zero		1
	.type		_ZN39_INTERNAL_8c927c9e_4_k_cu_d373d982_32654cute7productE,@object
	.size		_ZN39_INTERNAL_8c927c9e_4_k_cu_d373d982_32654cute7productE,(_ZN39_INTERNAL_8c927c9e_4_k_cu_d373d982_32654cuda3std3__45__cpo3endE - _ZN39_INTERNAL_8c927c9e_4_k_cu_d373d982_32654cute7productE)
_ZN39_INTERNAL_8c927c9e_4_k_cu_d373d982_32654cute7productE:
	.zero		1
	.type		_ZN39_INTERNAL_8c927c9e_4_k_cu_d373d982_32654cuda3std3__45__cpo3endE,@object
	.size		_ZN39_INTERNAL_8c927c9e_4_k_cu_d373d982_32654cuda3std3__45__cpo3endE,(_ZN39_INTERNAL_8c927c9e_4_k_cu_d373d982_32654cuda3std3__419piecewise_constructE - _ZN39_INTERNAL_8c927c9e_4_k_cu_d373d982_32654cuda3std3__45__cpo3endE)
_ZN39_INTERNAL_8c927c9e_4_k_cu_d373d982_32654cuda3std3__45__cpo3endE:
	.zero		1
	.type		_ZN39_INTERNAL_8c927c9e_4_k_cu_d373d982_32654cuda3std3__419piecewise_constructE,@object
	.size		_ZN39_INTERNAL_8c927c9e_4_k_cu_d373d982_32654cuda3std3__419piecewise_constructE,(_ZN39_INTERNAL_8c927c9e_4_k_cu_d373d982_32654cuda3std3__45__cpo4cendE - _ZN39_INTERNAL_8c927c9e_4_k_cu_d373d982_32654cuda3std3__419piecewise_constructE)
_ZN39_INTERNAL_8c927c9e_4_k_cu_d373d982_32654cuda3std3__419piecewise_constructE:
	.zero		1
	.type		_ZN39_INTERNAL_8c927c9e_4_k_cu_d373d982_32654cuda3std3__45__cpo4cendE,@object
	.size		_ZN39_INTERNAL_8c927c9e_4_k_cu_d373d982_32654cuda3std3__45__cpo4cendE,(_ZN39_INTERNAL_8c927c9e_4_k_cu_d373d982_32654cuda3std6ranges3__45__cpo4swapE - _ZN39_INTERNAL_8c927c9e_4_k_cu_d373d982_32654cuda3std3__45__cpo4cendE)
_ZN39_INTERNAL_8c927c9e_4_k_cu_d373d982_32654cuda3std3__45__cpo4cendE:
	.zero		1
	.type		_ZN39_INTERNAL_8c927c9e_4_k_cu_d373d982_32654cuda3std6ranges3__45__cpo4swapE,@object
	.size		_ZN39_INTERNAL_8c927c9e_4_k_cu_d373d982_32654cuda3std6ranges3__45__cpo4swapE,(.L_8 - _ZN39_INTERNAL_8c927c9e_4_k_cu_d373d982_32654cuda3std6ranges3__45__cpo4swapE)
_ZN39_INTERNAL_8c927c9e_4_k_cu_d373d982_32654cuda3std6ranges3__45__cpo4swapE:
	.zero		1
.L_8:


//--------------------- .nv.constant0._ZN7cutlass13device_kernelINS_4fmha6kernel28FmhaKernelTmaWarpSpecializedINS1_10collective30FmhaMainloopTmaWarpSpecializedINS_10bfloat16_tEffN4cute5tupleIJNS7_1CILi128EEENS9_ILi64EEENS9_ILi32EEEEEENS8_IJiNS9_ILi1EEENS8_IJiiEEEEEESG_SG_NS4_12CausalFusionEJNS2_6OptionILNS2_3TagE0ENS9_ILb1EEEEENSI_ILSJ_2ESK_EEEEENS4_15FmhaFwdEpilogueIS6_fNS8_IJSB_SC_SB_EEEEENS2_23PersistentTileSchedulerEJSL_SM_EEEEEvNT_6ParamsE --------------------------
	.section	.nv.constant0._ZN7cutlass13device_kernelINS_4fmha6kernel28FmhaKernelTmaWarpSpecializedINS1_10collective30FmhaMainloopTmaWarpSpecializedINS_10bfloat16_tEffN4cute5tupleIJNS7_1CILi128EEENS9_ILi64EEENS9_ILi32EEEEEENS8_IJiNS9_ILi1EEENS8_IJiiEEEEEESG_SG_NS4_12CausalFusionEJNS2_6OptionILNS2_3TagE0ENS9_ILb1EEEEENSI_ILSJ_2ESK_EEEEENS4_15FmhaFwdEpilogueIS6_fNS8_IJSB_SC_SB_EEEEENS2_23PersistentTileSchedulerEJSL_SM_EEEEEvNT_6ParamsE,"a",@progbits
	.sectionflags	@""
	.align	4
.nv.constant0._ZN7cutlass13device_kernelINS_4fmha6kernel28FmhaKernelTmaWarpSpecializedINS1_10collective30FmhaMainloopTmaWarpSpecializedINS_10bfloat16_tEffN4cute5tupleIJNS7_1CILi128EEENS9_ILi64EEENS9_ILi32EEEEEENS8_IJiNS9_ILi1EEENS8_IJiiEEEEEESG_SG_NS4_12CausalFusionEJNS2_6OptionILNS2_3TagE0ENS9_ILb1EEEEENSI_ILSJ_2ESK_EEEEENS4_15FmhaFwdEpilogueIS6_fNS8_IJSB_SC_SB_EEEEENS2_23PersistentTileSchedulerEJSL_SM_EEEEEvNT_6ParamsE:
	.zero		2688


//--------------------- SYMBOLS --------------------------

	.type		.nv.reservedSmem.offset0,@object
	.size		.nv.reservedSmem.offset0,0x4
	.type		__assertfail,@function
